//
// Generated by NVIDIA NVVM Compiler
//
// Compiler Build ID: CL-36424714
// Cuda compilation tools, release 13.0, V13.0.88
// Based on NVVM 20.0.0
//

.version 9.0
.target sm_100
.address_size 64

	// .globl	_Z14shuffle_kernelPlmy
.global .align 4 .b8 precalc_xorwow_matrix[102400];
.global .align 4 .b8 precalc_xorwow_offset_matrix[102400];
.global .align 4 .b8 mrg32k3aM1[2304];
.global .align 4 .b8 mrg32k3aM2[2304];
.global .align 4 .b8 mrg32k3aM1SubSeq[2016];
.global .align 4 .b8 mrg32k3aM2SubSeq[2016];
.global .align 4 .b8 mrg32k3aM1Seq[2304];
.global .align 4 .b8 mrg32k3aM2Seq[2304];
.const .align 8 .b8 __cr_lgamma_table[72];

.visible .entry _Z14shuffle_kernelPlmy(
	.param .u64 .ptr .align 1 _Z14shuffle_kernelPlmy_param_0,
	.param .u64 _Z14shuffle_kernelPlmy_param_1,
	.param .u64 _Z14shuffle_kernelPlmy_param_2
)
{
	.local .align 8 .b8 	__local_depot0[48];
	.reg .b64 	%SP;
	.reg .b64 	%SPL;
	.reg .pred 	%p<65>;
	.reg .b32 	%r<1202>;
	.reg .b64 	%rd<39>;

	mov.u64 	%SPL, __local_depot0;
	ld.param.u64 	%rd14, [_Z14shuffle_kernelPlmy_param_0];
	ld.param.u64 	%rd15, [_Z14shuffle_kernelPlmy_param_1];
	ld.param.u64 	%rd16, [_Z14shuffle_kernelPlmy_param_2];
	mov.u32 	%r540, %ctaid.x;
	mov.u32 	%r541, %ntid.x;
	mov.u32 	%r542, %tid.x;
	mad.lo.s32 	%r543, %r540, %r541, %r542;
	cvt.s64.s32 	%rd1, %r543;
	setp.le.u64 	%p1, %rd15, %rd1;
	@%p1 bra 	$L__BB0_120;
	cvt.u32.u64 	%r544, %rd1;
	add.u64 	%rd2, %SPL, 0;
	cvt.u32.u64 	%r545, %rd16;
	xor.b32  	%r546, %r545, -1429050551;
	mul.lo.s32 	%r547, %r546, 1099087573;
	{ .reg .b32 tmp; mov.b64 {tmp, %r548}, %rd16; }
	xor.b32  	%r549, %r548, -136515619;
	mul.lo.s32 	%r550, %r549, -1703105765;
	add.s32 	%r551, %r547, %r550;
	add.s32 	%r1, %r551, 6615241;
	add.s32 	%r938, %r547, 123456789;
	st.local.v2.u32 	[%rd2], {%r1, %r938};
	xor.b32  	%r552, %r547, 362436069;
	add.s32 	%r553, %r550, 521288629;
	st.local.v2.u32 	[%rd2+8], {%r552, %r553};
	xor.b32  	%r554, %r550, 88675123;
	add.s32 	%r934, %r547, 5783321;
	st.local.v2.u32 	[%rd2+16], {%r554, %r934};
	setp.eq.s32 	%p2, %r544, 0;
	@%p2 bra 	$L__BB0_116;
	mov.b32 	%r921, 0;
	mov.u64 	%rd37, %rd1;
$L__BB0_3:
	mov.u64 	%rd3, %rd37;
	and.b64  	%rd4, %rd3, 3;
	setp.eq.s64 	%p3, %rd4, 0;
	@%p3 bra 	$L__BB0_115;
	mul.wide.u32 	%rd18, %r921, 3200;
	mov.u64 	%rd19, precalc_xorwow_matrix;
	add.s64 	%rd5, %rd19, %rd18;
	mov.b32 	%r934, 0;
	mov.u32 	%r935, %r934;
	mov.u32 	%r936, %r934;
	mov.u32 	%r937, %r934;
	mov.u32 	%r938, %r934;
	mov.u32 	%r927, %r934;
$L__BB0_5:
	mul.wide.u32 	%rd20, %r927, 4;
	add.s64 	%rd21, %rd2, %rd20;
	ld.local.u32 	%r13, [%rd21+4];
	shl.b32 	%r14, %r927, 5;
	mov.b32 	%r933, 0;
$L__BB0_6:
	.pragma "nounroll";
	shr.u32 	%r558, %r13, %r933;
	and.b32  	%r559, %r558, 1;
	setp.eq.b32 	%p4, %r559, 1;
	not.pred 	%p5, %p4;
	add.s32 	%r560, %r14, %r933;
	mul.lo.s32 	%r561, %r560, 5;
	mul.wide.u32 	%rd22, %r561, 4;
	add.s64 	%rd6, %rd5, %rd22;
	@%p5 bra 	$L__BB0_8;
	ld.global.u32 	%r562, [%rd6];
	xor.b32  	%r938, %r938, %r562;
	ld.global.u32 	%r563, [%rd6+4];
	xor.b32  	%r937, %r937, %r563;
	ld.global.u32 	%r564, [%rd6+8];
	xor.b32  	%r936, %r936, %r564;
	ld.global.u32 	%r565, [%rd6+12];
	xor.b32  	%r935, %r935, %r565;
	ld.global.u32 	%r566, [%rd6+16];
	xor.b32  	%r934, %r934, %r566;
$L__BB0_8:
	and.b32  	%r568, %r558, 2;
	setp.eq.s32 	%p6, %r568, 0;
	@%p6 bra 	$L__BB0_10;
	ld.global.u32 	%r569, [%rd6+20];
	xor.b32  	%r938, %r938, %r569;
	ld.global.u32 	%r570, [%rd6+24];
	xor.b32  	%r937, %r937, %r570;
	ld.global.u32 	%r571, [%rd6+28];
	xor.b32  	%r936, %r936, %r571;
	ld.global.u32 	%r572, [%rd6+32];
	xor.b32  	%r935, %r935, %r572;
	ld.global.u32 	%r573, [%rd6+36];
	xor.b32  	%r934, %r934, %r573;
$L__BB0_10:
	and.b32  	%r575, %r558, 4;
	setp.eq.s32 	%p7, %r575, 0;
	@%p7 bra 	$L__BB0_12;
	ld.global.u32 	%r576, [%rd6+40];
	xor.b32  	%r938, %r938, %r576;
	ld.global.u32 	%r577, [%rd6+44];
	xor.b32  	%r937, %r937, %r577;
	ld.global.u32 	%r578, [%rd6+48];
	xor.b32  	%r936, %r936, %r578;
	ld.global.u32 	%r579, [%rd6+52];
	xor.b32  	%r935, %r935, %r579;
	ld.global.u32 	%r580, [%rd6+56];
	xor.b32  	%r934, %r934, %r580;
$L__BB0_12:
	and.b32  	%r582, %r558, 8;
	setp.eq.s32 	%p8, %r582, 0;
	@%p8 bra 	$L__BB0_14;
	ld.global.u32 	%r583, [%rd6+60];
	xor.b32  	%r938, %r938, %r583;
	ld.global.u32 	%r584, [%rd6+64];
	xor.b32  	%r937, %r937, %r584;
	ld.global.u32 	%r585, [%rd6+68];
	xor.b32  	%r936, %r936, %r585;
	ld.global.u32 	%r586, [%rd6+72];
	xor.b32  	%r935, %r935, %r586;
	ld.global.u32 	%r587, [%rd6+76];
	xor.b32  	%r934, %r934, %r587;
$L__BB0_14:
	and.b32  	%r589, %r558, 16;
	setp.eq.s32 	%p9, %r589, 0;
	@%p9 bra 	$L__BB0_16;
	ld.global.u32 	%r590, [%rd6+80];
	xor.b32  	%r938, %r938, %r590;
	ld.global.u32 	%r591, [%rd6+84];
	xor.b32  	%r937, %r937, %r591;
	ld.global.u32 	%r592, [%rd6+88];
	xor.b32  	%r936, %r936, %r592;
	ld.global.u32 	%r593, [%rd6+92];
	xor.b32  	%r935, %r935, %r593;
	ld.global.u32 	%r594, [%rd6+96];
	xor.b32  	%r934, %r934, %r594;
$L__BB0_16:
	and.b32  	%r596, %r558, 32;
	setp.eq.s32 	%p10, %r596, 0;
	@%p10 bra 	$L__BB0_18;
	ld.global.u32 	%r597, [%rd6+100];
	xor.b32  	%r938, %r938, %r597;
	ld.global.u32 	%r598, [%rd6+104];
	xor.b32  	%r937, %r937, %r598;
	ld.global.u32 	%r599, [%rd6+108];
	xor.b32  	%r936, %r936, %r599;
	ld.global.u32 	%r600, [%rd6+112];
	xor.b32  	%r935, %r935, %r600;
	ld.global.u32 	%r601, [%rd6+116];
	xor.b32  	%r934, %r934, %r601;
$L__BB0_18:
	and.b32  	%r603, %r558, 64;
	setp.eq.s32 	%p11, %r603, 0;
	@%p11 bra 	$L__BB0_20;
	ld.global.u32 	%r604, [%rd6+120];
	xor.b32  	%r938, %r938, %r604;
	ld.global.u32 	%r605, [%rd6+124];
	xor.b32  	%r937, %r937, %r605;
	ld.global.u32 	%r606, [%rd6+128];
	xor.b32  	%r936, %r936, %r606;
	ld.global.u32 	%r607, [%rd6+132];
	xor.b32  	%r935, %r935, %r607;
	ld.global.u32 	%r608, [%rd6+136];
	xor.b32  	%r934, %r934, %r608;
$L__BB0_20:
	and.b32  	%r610, %r558, 128;
	setp.eq.s32 	%p12, %r610, 0;
	@%p12 bra 	$L__BB0_22;
	ld.global.u32 	%r611, [%rd6+140];
	xor.b32  	%r938, %r938, %r611;
	ld.global.u32 	%r612, [%rd6+144];
	xor.b32  	%r937, %r937, %r612;
	ld.global.u32 	%r613, [%rd6+148];
	xor.b32  	%r936, %r936, %r613;
	ld.global.u32 	%r614, [%rd6+152];
	xor.b32  	%r935, %r935, %r614;
	ld.global.u32 	%r615, [%rd6+156];
	xor.b32  	%r934, %r934, %r615;
$L__BB0_22:
	and.b32  	%r617, %r558, 256;
	setp.eq.s32 	%p13, %r617, 0;
	@%p13 bra 	$L__BB0_24;
	ld.global.u32 	%r618, [%rd6+160];
	xor.b32  	%r938, %r938, %r618;
	ld.global.u32 	%r619, [%rd6+164];
	xor.b32  	%r937, %r937, %r619;
	ld.global.u32 	%r620, [%rd6+168];
	xor.b32  	%r936, %r936, %r620;
	ld.global.u32 	%r621, [%rd6+172];
	xor.b32  	%r935, %r935, %r621;
	ld.global.u32 	%r622, [%rd6+176];
	xor.b32  	%r934, %r934, %r622;
$L__BB0_24:
	and.b32  	%r624, %r558, 512;
	setp.eq.s32 	%p14, %r624, 0;
	@%p14 bra 	$L__BB0_26;
	ld.global.u32 	%r625, [%rd6+180];
	xor.b32  	%r938, %r938, %r625;
	ld.global.u32 	%r626, [%rd6+184];
	xor.b32  	%r937, %r937, %r626;
	ld.global.u32 	%r627, [%rd6+188];
	xor.b32  	%r936, %r936, %r627;
	ld.global.u32 	%r628, [%rd6+192];
	xor.b32  	%r935, %r935, %r628;
	ld.global.u32 	%r629, [%rd6+196];
	xor.b32  	%r934, %r934, %r629;
$L__BB0_26:
	and.b32  	%r631, %r558, 1024;
	setp.eq.s32 	%p15, %r631, 0;
	@%p15 bra 	$L__BB0_28;
	ld.global.u32 	%r632, [%rd6+200];
	xor.b32  	%r938, %r938, %r632;
	ld.global.u32 	%r633, [%rd6+204];
	xor.b32  	%r937, %r937, %r633;
	ld.global.u32 	%r634, [%rd6+208];
	xor.b32  	%r936, %r936, %r634;
	ld.global.u32 	%r635, [%rd6+212];
	xor.b32  	%r935, %r935, %r635;
	ld.global.u32 	%r636, [%rd6+216];
	xor.b32  	%r934, %r934, %r636;
$L__BB0_28:
	and.b32  	%r638, %r558, 2048;
	setp.eq.s32 	%p16, %r638, 0;
	@%p16 bra 	$L__BB0_30;
	ld.global.u32 	%r639, [%rd6+220];
	xor.b32  	%r938, %r938, %r639;
	ld.global.u32 	%r640, [%rd6+224];
	xor.b32  	%r937, %r937, %r640;
	ld.global.u32 	%r641, [%rd6+228];
	xor.b32  	%r936, %r936, %r641;
	ld.global.u32 	%r642, [%rd6+232];
	xor.b32  	%r935, %r935, %r642;
	ld.global.u32 	%r643, [%rd6+236];
	xor.b32  	%r934, %r934, %r643;
$L__BB0_30:
	and.b32  	%r645, %r558, 4096;
	setp.eq.s32 	%p17, %r645, 0;
	@%p17 bra 	$L__BB0_32;
	ld.global.u32 	%r646, [%rd6+240];
	xor.b32  	%r938, %r938, %r646;
	ld.global.u32 	%r647, [%rd6+244];
	xor.b32  	%r937, %r937, %r647;
	ld.global.u32 	%r648, [%rd6+248];
	xor.b32  	%r936, %r936, %r648;
	ld.global.u32 	%r649, [%rd6+252];
	xor.b32  	%r935, %r935, %r649;
	ld.global.u32 	%r650, [%rd6+256];
	xor.b32  	%r934, %r934, %r650;
$L__BB0_32:
	and.b32  	%r652, %r558, 8192;
	setp.eq.s32 	%p18, %r652, 0;
	@%p18 bra 	$L__BB0_34;
	ld.global.u32 	%r653, [%rd6+260];
	xor.b32  	%r938, %r938, %r653;
	ld.global.u32 	%r654, [%rd6+264];
	xor.b32  	%r937, %r937, %r654;
	ld.global.u32 	%r655, [%rd6+268];
	xor.b32  	%r936, %r936, %r655;
	ld.global.u32 	%r656, [%rd6+272];
	xor.b32  	%r935, %r935, %r656;
	ld.global.u32 	%r657, [%rd6+276];
	xor.b32  	%r934, %r934, %r657;
$L__BB0_34:
	and.b32  	%r659, %r558, 16384;
	setp.eq.s32 	%p19, %r659, 0;
	@%p19 bra 	$L__BB0_36;
	ld.global.u32 	%r660, [%rd6+280];
	xor.b32  	%r938, %r938, %r660;
	ld.global.u32 	%r661, [%rd6+284];
	xor.b32  	%r937, %r937, %r661;
	ld.global.u32 	%r662, [%rd6+288];
	xor.b32  	%r936, %r936, %r662;
	ld.global.u32 	%r663, [%rd6+292];
	xor.b32  	%r935, %r935, %r663;
	ld.global.u32 	%r664, [%rd6+296];
	xor.b32  	%r934, %r934, %r664;
$L__BB0_36:
	and.b32  	%r666, %r558, 32768;
	setp.eq.s32 	%p20, %r666, 0;
	@%p20 bra 	$L__BB0_38;
	ld.global.u32 	%r667, [%rd6+300];
	xor.b32  	%r938, %r938, %r667;
	ld.global.u32 	%r668, [%rd6+304];
	xor.b32  	%r937, %r937, %r668;
	ld.global.u32 	%r669, [%rd6+308];
	xor.b32  	%r936, %r936, %r669;
	ld.global.u32 	%r670, [%rd6+312];
	xor.b32  	%r935, %r935, %r670;
	ld.global.u32 	%r671, [%rd6+316];
	xor.b32  	%r934, %r934, %r671;
$L__BB0_38:
	add.s32 	%r933, %r933, 16;
	setp.ne.s32 	%p21, %r933, 32;
	@%p21 bra 	$L__BB0_6;
	mad.lo.s32 	%r672, %r927, -31, %r14;
	add.s32 	%r927, %r672, 1;
	setp.ne.s32 	%p22, %r927, 5;
	@%p22 bra 	$L__BB0_5;
	st.local.u32 	[%rd2+4], %r938;
	st.local.v2.u32 	[%rd2+8], {%r937, %r936};
	st.local.v2.u32 	[%rd2+16], {%r935, %r934};
	setp.eq.s64 	%p23, %rd4, 1;
	@%p23 bra 	$L__BB0_115;
	mov.b32 	%r934, 0;
	mov.u32 	%r1027, %r934;
	mov.u32 	%r1028, %r934;
	mov.u32 	%r1029, %r934;
	mov.u32 	%r938, %r934;
	mov.u32 	%r1019, %r934;
$L__BB0_42:
	mul.wide.u32 	%rd23, %r1019, 4;
	add.s64 	%rd24, %rd2, %rd23;
	ld.local.u32 	%r189, [%rd24+4];
	shl.b32 	%r190, %r1019, 5;
	mov.b32 	%r1025, 0;
$L__BB0_43:
	.pragma "nounroll";
	shr.u32 	%r675, %r189, %r1025;
	and.b32  	%r676, %r675, 1;
	setp.eq.b32 	%p24, %r676, 1;
	not.pred 	%p25, %p24;
	add.s32 	%r677, %r190, %r1025;
	mul.lo.s32 	%r678, %r677, 5;
	mul.wide.u32 	%rd25, %r678, 4;
	add.s64 	%rd7, %rd5, %rd25;
	@%p25 bra 	$L__BB0_45;
	ld.global.u32 	%r679, [%rd7];
	xor.b32  	%r938, %r938, %r679;
	ld.global.u32 	%r680, [%rd7+4];
	xor.b32  	%r1029, %r1029, %r680;
	ld.global.u32 	%r681, [%rd7+8];
	xor.b32  	%r1028, %r1028, %r681;
	ld.global.u32 	%r682, [%rd7+12];
	xor.b32  	%r1027, %r1027, %r682;
	ld.global.u32 	%r683, [%rd7+16];
	xor.b32  	%r934, %r934, %r683;
$L__BB0_45:
	and.b32  	%r685, %r675, 2;
	setp.eq.s32 	%p26, %r685, 0;
	@%p26 bra 	$L__BB0_47;
	ld.global.u32 	%r686, [%rd7+20];
	xor.b32  	%r938, %r938, %r686;
	ld.global.u32 	%r687, [%rd7+24];
	xor.b32  	%r1029, %r1029, %r687;
	ld.global.u32 	%r688, [%rd7+28];
	xor.b32  	%r1028, %r1028, %r688;
	ld.global.u32 	%r689, [%rd7+32];
	xor.b32  	%r1027, %r1027, %r689;
	ld.global.u32 	%r690, [%rd7+36];
	xor.b32  	%r934, %r934, %r690;
$L__BB0_47:
	and.b32  	%r692, %r675, 4;
	setp.eq.s32 	%p27, %r692, 0;
	@%p27 bra 	$L__BB0_49;
	ld.global.u32 	%r693, [%rd7+40];
	xor.b32  	%r938, %r938, %r693;
	ld.global.u32 	%r694, [%rd7+44];
	xor.b32  	%r1029, %r1029, %r694;
	ld.global.u32 	%r695, [%rd7+48];
	xor.b32  	%r1028, %r1028, %r695;
	ld.global.u32 	%r696, [%rd7+52];
	xor.b32  	%r1027, %r1027, %r696;
	ld.global.u32 	%r697, [%rd7+56];
	xor.b32  	%r934, %r934, %r697;
$L__BB0_49:
	and.b32  	%r699, %r675, 8;
	setp.eq.s32 	%p28, %r699, 0;
	@%p28 bra 	$L__BB0_51;
	ld.global.u32 	%r700, [%rd7+60];
	xor.b32  	%r938, %r938, %r700;
	ld.global.u32 	%r701, [%rd7+64];
	xor.b32  	%r1029, %r1029, %r701;
	ld.global.u32 	%r702, [%rd7+68];
	xor.b32  	%r1028, %r1028, %r702;
	ld.global.u32 	%r703, [%rd7+72];
	xor.b32  	%r1027, %r1027, %r703;
	ld.global.u32 	%r704, [%rd7+76];
	xor.b32  	%r934, %r934, %r704;
$L__BB0_51:
	and.b32  	%r706, %r675, 16;
	setp.eq.s32 	%p29, %r706, 0;
	@%p29 bra 	$L__BB0_53;
	ld.global.u32 	%r707, [%rd7+80];
	xor.b32  	%r938, %r938, %r707;
	ld.global.u32 	%r708, [%rd7+84];
	xor.b32  	%r1029, %r1029, %r708;
	ld.global.u32 	%r709, [%rd7+88];
	xor.b32  	%r1028, %r1028, %r709;
	ld.global.u32 	%r710, [%rd7+92];
	xor.b32  	%r1027, %r1027, %r710;
	ld.global.u32 	%r711, [%rd7+96];
	xor.b32  	%r934, %r934, %r711;
$L__BB0_53:
	and.b32  	%r713, %r675, 32;
	setp.eq.s32 	%p30, %r713, 0;
	@%p30 bra 	$L__BB0_55;
	ld.global.u32 	%r714, [%rd7+100];
	xor.b32  	%r938, %r938, %r714;
	ld.global.u32 	%r715, [%rd7+104];
	xor.b32  	%r1029, %r1029, %r715;
	ld.global.u32 	%r716, [%rd7+108];
	xor.b32  	%r1028, %r1028, %r716;
	ld.global.u32 	%r717, [%rd7+112];
	xor.b32  	%r1027, %r1027, %r717;
	ld.global.u32 	%r718, [%rd7+116];
	xor.b32  	%r934, %r934, %r718;
$L__BB0_55:
	and.b32  	%r720, %r675, 64;
	setp.eq.s32 	%p31, %r720, 0;
	@%p31 bra 	$L__BB0_57;
	ld.global.u32 	%r721, [%rd7+120];
	xor.b32  	%r938, %r938, %r721;
	ld.global.u32 	%r722, [%rd7+124];
	xor.b32  	%r1029, %r1029, %r722;
	ld.global.u32 	%r723, [%rd7+128];
	xor.b32  	%r1028, %r1028, %r723;
	ld.global.u32 	%r724, [%rd7+132];
	xor.b32  	%r1027, %r1027, %r724;
	ld.global.u32 	%r725, [%rd7+136];
	xor.b32  	%r934, %r934, %r725;
$L__BB0_57:
	and.b32  	%r727, %r675, 128;
	setp.eq.s32 	%p32, %r727, 0;
	@%p32 bra 	$L__BB0_59;
	ld.global.u32 	%r728, [%rd7+140];
	xor.b32  	%r938, %r938, %r728;
	ld.global.u32 	%r729, [%rd7+144];
	xor.b32  	%r1029, %r1029, %r729;
	ld.global.u32 	%r730, [%rd7+148];
	xor.b32  	%r1028, %r1028, %r730;
	ld.global.u32 	%r731, [%rd7+152];
	xor.b32  	%r1027, %r1027, %r731;
	ld.global.u32 	%r732, [%rd7+156];
	xor.b32  	%r934, %r934, %r732;
$L__BB0_59:
	and.b32  	%r734, %r675, 256;
	setp.eq.s32 	%p33, %r734, 0;
	@%p33 bra 	$L__BB0_61;
	ld.global.u32 	%r735, [%rd7+160];
	xor.b32  	%r938, %r938, %r735;
	ld.global.u32 	%r736, [%rd7+164];
	xor.b32  	%r1029, %r1029, %r736;
	ld.global.u32 	%r737, [%rd7+168];
	xor.b32  	%r1028, %r1028, %r737;
	ld.global.u32 	%r738, [%rd7+172];
	xor.b32  	%r1027, %r1027, %r738;
	ld.global.u32 	%r739, [%rd7+176];
	xor.b32  	%r934, %r934, %r739;
$L__BB0_61:
	and.b32  	%r741, %r675, 512;
	setp.eq.s32 	%p34, %r741, 0;
	@%p34 bra 	$L__BB0_63;
	ld.global.u32 	%r742, [%rd7+180];
	xor.b32  	%r938, %r938, %r742;
	ld.global.u32 	%r743, [%rd7+184];
	xor.b32  	%r1029, %r1029, %r743;
	ld.global.u32 	%r744, [%rd7+188];
	xor.b32  	%r1028, %r1028, %r744;
	ld.global.u32 	%r745, [%rd7+192];
	xor.b32  	%r1027, %r1027, %r745;
	ld.global.u32 	%r746, [%rd7+196];
	xor.b32  	%r934, %r934, %r746;
$L__BB0_63:
	and.b32  	%r748, %r675, 1024;
	setp.eq.s32 	%p35, %r748, 0;
	@%p35 bra 	$L__BB0_65;
	ld.global.u32 	%r749, [%rd7+200];
	xor.b32  	%r938, %r938, %r749;
	ld.global.u32 	%r750, [%rd7+204];
	xor.b32  	%r1029, %r1029, %r750;
	ld.global.u32 	%r751, [%rd7+208];
	xor.b32  	%r1028, %r1028, %r751;
	ld.global.u32 	%r752, [%rd7+212];
	xor.b32  	%r1027, %r1027, %r752;
	ld.global.u32 	%r753, [%rd7+216];
	xor.b32  	%r934, %r934, %r753;
$L__BB0_65:
	and.b32  	%r755, %r675, 2048;
	setp.eq.s32 	%p36, %r755, 0;
	@%p36 bra 	$L__BB0_67;
	ld.global.u32 	%r756, [%rd7+220];
	xor.b32  	%r938, %r938, %r756;
	ld.global.u32 	%r757, [%rd7+224];
	xor.b32  	%r1029, %r1029, %r757;
	ld.global.u32 	%r758, [%rd7+228];
	xor.b32  	%r1028, %r1028, %r758;
	ld.global.u32 	%r759, [%rd7+232];
	xor.b32  	%r1027, %r1027, %r759;
	ld.global.u32 	%r760, [%rd7+236];
	xor.b32  	%r934, %r934, %r760;
$L__BB0_67:
	and.b32  	%r762, %r675, 4096;
	setp.eq.s32 	%p37, %r762, 0;
	@%p37 bra 	$L__BB0_69;
	ld.global.u32 	%r763, [%rd7+240];
	xor.b32  	%r938, %r938, %r763;
	ld.global.u32 	%r764, [%rd7+244];
	xor.b32  	%r1029, %r1029, %r764;
	ld.global.u32 	%r765, [%rd7+248];
	xor.b32  	%r1028, %r1028, %r765;
	ld.global.u32 	%r766, [%rd7+252];
	xor.b32  	%r1027, %r1027, %r766;
	ld.global.u32 	%r767, [%rd7+256];
	xor.b32  	%r934, %r934, %r767;
$L__BB0_69:
	and.b32  	%r769, %r675, 8192;
	setp.eq.s32 	%p38, %r769, 0;
	@%p38 bra 	$L__BB0_71;
	ld.global.u32 	%r770, [%rd7+260];
	xor.b32  	%r938, %r938, %r770;
	ld.global.u32 	%r771, [%rd7+264];
	xor.b32  	%r1029, %r1029, %r771;
	ld.global.u32 	%r772, [%rd7+268];
	xor.b32  	%r1028, %r1028, %r772;
	ld.global.u32 	%r773, [%rd7+272];
	xor.b32  	%r1027, %r1027, %r773;
	ld.global.u32 	%r774, [%rd7+276];
	xor.b32  	%r934, %r934, %r774;
$L__BB0_71:
	and.b32  	%r776, %r675, 16384;
	setp.eq.s32 	%p39, %r776, 0;
	@%p39 bra 	$L__BB0_73;
	ld.global.u32 	%r777, [%rd7+280];
	xor.b32  	%r938, %r938, %r777;
	ld.global.u32 	%r778, [%rd7+284];
	xor.b32  	%r1029, %r1029, %r778;
	ld.global.u32 	%r779, [%rd7+288];
	xor.b32  	%r1028, %r1028, %r779;
	ld.global.u32 	%r780, [%rd7+292];
	xor.b32  	%r1027, %r1027, %r780;
	ld.global.u32 	%r781, [%rd7+296];
	xor.b32  	%r934, %r934, %r781;
$L__BB0_73:
	and.b32  	%r783, %r675, 32768;
	setp.eq.s32 	%p40, %r783, 0;
	@%p40 bra 	$L__BB0_75;
	ld.global.u32 	%r784, [%rd7+300];
	xor.b32  	%r938, %r938, %r784;
	ld.global.u32 	%r785, [%rd7+304];
	xor.b32  	%r1029, %r1029, %r785;
	ld.global.u32 	%r786, [%rd7+308];
	xor.b32  	%r1028, %r1028, %r786;
	ld.global.u32 	%r787, [%rd7+312];
	xor.b32  	%r1027, %r1027, %r787;
	ld.global.u32 	%r788, [%rd7+316];
	xor.b32  	%r934, %r934, %r788;
$L__BB0_75:
	add.s32 	%r1025, %r1025, 16;
	setp.ne.s32 	%p41, %r1025, 32;
	@%p41 bra 	$L__BB0_43;
	mad.lo.s32 	%r789, %r1019, -31, %r190;
	add.s32 	%r1019, %r789, 1;
	setp.ne.s32 	%p42, %r1019, 5;
	@%p42 bra 	$L__BB0_42;
	st.local.u32 	[%rd2+4], %r938;
	st.local.v2.u32 	[%rd2+8], {%r1029, %r1028};
	st.local.v2.u32 	[%rd2+16], {%r1027, %r934};
	setp.ne.s64 	%p43, %rd4, 3;
	@%p43 bra 	$L__BB0_115;
	mov.b32 	%r934, 0;
	mov.u32 	%r1119, %r934;
	mov.u32 	%r1120, %r934;
	mov.u32 	%r1121, %r934;
	mov.u32 	%r938, %r934;
	mov.u32 	%r1111, %r934;
$L__BB0_79:
	mul.wide.u32 	%rd26, %r1111, 4;
	add.s64 	%rd27, %rd2, %rd26;
	ld.local.u32 	%r365, [%rd27+4];
	shl.b32 	%r366, %r1111, 5;
	mov.b32 	%r1117, 0;
$L__BB0_80:
	.pragma "nounroll";
	shr.u32 	%r792, %r365, %r1117;
	and.b32  	%r793, %r792, 1;
	setp.eq.b32 	%p44, %r793, 1;
	not.pred 	%p45, %p44;
	add.s32 	%r794, %r366, %r1117;
	mul.lo.s32 	%r795, %r794, 5;
	mul.wide.u32 	%rd28, %r795, 4;
	add.s64 	%rd8, %rd5, %rd28;
	@%p45 bra 	$L__BB0_82;
	ld.global.u32 	%r796, [%rd8];
	xor.b32  	%r938, %r938, %r796;
	ld.global.u32 	%r797, [%rd8+4];
	xor.b32  	%r1121, %r1121, %r797;
	ld.global.u32 	%r798, [%rd8+8];
	xor.b32  	%r1120, %r1120, %r798;
	ld.global.u32 	%r799, [%rd8+12];
	xor.b32  	%r1119, %r1119, %r799;
	ld.global.u32 	%r800, [%rd8+16];
	xor.b32  	%r934, %r934, %r800;
$L__BB0_82:
	and.b32  	%r802, %r792, 2;
	setp.eq.s32 	%p46, %r802, 0;
	@%p46 bra 	$L__BB0_84;
	ld.global.u32 	%r803, [%rd8+20];
	xor.b32  	%r938, %r938, %r803;
	ld.global.u32 	%r804, [%rd8+24];
	xor.b32  	%r1121, %r1121, %r804;
	ld.global.u32 	%r805, [%rd8+28];
	xor.b32  	%r1120, %r1120, %r805;
	ld.global.u32 	%r806, [%rd8+32];
	xor.b32  	%r1119, %r1119, %r806;
	ld.global.u32 	%r807, [%rd8+36];
	xor.b32  	%r934, %r934, %r807;
$L__BB0_84:
	and.b32  	%r809, %r792, 4;
	setp.eq.s32 	%p47, %r809, 0;
	@%p47 bra 	$L__BB0_86;
	ld.global.u32 	%r810, [%rd8+40];
	xor.b32  	%r938, %r938, %r810;
	ld.global.u32 	%r811, [%rd8+44];
	xor.b32  	%r1121, %r1121, %r811;
	ld.global.u32 	%r812, [%rd8+48];
	xor.b32  	%r1120, %r1120, %r812;
	ld.global.u32 	%r813, [%rd8+52];
	xor.b32  	%r1119, %r1119, %r813;
	ld.global.u32 	%r814, [%rd8+56];
	xor.b32  	%r934, %r934, %r814;
$L__BB0_86:
	and.b32  	%r816, %r792, 8;
	setp.eq.s32 	%p48, %r816, 0;
	@%p48 bra 	$L__BB0_88;
	ld.global.u32 	%r817, [%rd8+60];
	xor.b32  	%r938, %r938, %r817;
	ld.global.u32 	%r818, [%rd8+64];
	xor.b32  	%r1121, %r1121, %r818;
	ld.global.u32 	%r819, [%rd8+68];
	xor.b32  	%r1120, %r1120, %r819;
	ld.global.u32 	%r820, [%rd8+72];
	xor.b32  	%r1119, %r1119, %r820;
	ld.global.u32 	%r821, [%rd8+76];
	xor.b32  	%r934, %r934, %r821;
$L__BB0_88:
	and.b32  	%r823, %r792, 16;
	setp.eq.s32 	%p49, %r823, 0;
	@%p49 bra 	$L__BB0_90;
	ld.global.u32 	%r824, [%rd8+80];
	xor.b32  	%r938, %r938, %r824;
	ld.global.u32 	%r825, [%rd8+84];
	xor.b32  	%r1121, %r1121, %r825;
	ld.global.u32 	%r826, [%rd8+88];
	xor.b32  	%r1120, %r1120, %r826;
	ld.global.u32 	%r827, [%rd8+92];
	xor.b32  	%r1119, %r1119, %r827;
	ld.global.u32 	%r828, [%rd8+96];
	xor.b32  	%r934, %r934, %r828;
$L__BB0_90:
	and.b32  	%r830, %r792, 32;
	setp.eq.s32 	%p50, %r830, 0;
	@%p50 bra 	$L__BB0_92;
	ld.global.u32 	%r831, [%rd8+100];
	xor.b32  	%r938, %r938, %r831;
	ld.global.u32 	%r832, [%rd8+104];
	xor.b32  	%r1121, %r1121, %r832;
	ld.global.u32 	%r833, [%rd8+108];
	xor.b32  	%r1120, %r1120, %r833;
	ld.global.u32 	%r834, [%rd8+112];
	xor.b32  	%r1119, %r1119, %r834;
	ld.global.u32 	%r835, [%rd8+116];
	xor.b32  	%r934, %r934, %r835;
$L__BB0_92:
	and.b32  	%r837, %r792, 64;
	setp.eq.s32 	%p51, %r837, 0;
	@%p51 bra 	$L__BB0_94;
	ld.global.u32 	%r838, [%rd8+120];
	xor.b32  	%r938, %r938, %r838;
	ld.global.u32 	%r839, [%rd8+124];
	xor.b32  	%r1121, %r1121, %r839;
	ld.global.u32 	%r840, [%rd8+128];
	xor.b32  	%r1120, %r1120, %r840;
	ld.global.u32 	%r841, [%rd8+132];
	xor.b32  	%r1119, %r1119, %r841;
	ld.global.u32 	%r842, [%rd8+136];
	xor.b32  	%r934, %r934, %r842;
$L__BB0_94:
	and.b32  	%r844, %r792, 128;
	setp.eq.s32 	%p52, %r844, 0;
	@%p52 bra 	$L__BB0_96;
	ld.global.u32 	%r845, [%rd8+140];
	xor.b32  	%r938, %r938, %r845;
	ld.global.u32 	%r846, [%rd8+144];
	xor.b32  	%r1121, %r1121, %r846;
	ld.global.u32 	%r847, [%rd8+148];
	xor.b32  	%r1120, %r1120, %r847;
	ld.global.u32 	%r848, [%rd8+152];
	xor.b32  	%r1119, %r1119, %r848;
	ld.global.u32 	%r849, [%rd8+156];
	xor.b32  	%r934, %r934, %r849;
$L__BB0_96:
	and.b32  	%r851, %r792, 256;
	setp.eq.s32 	%p53, %r851, 0;
	@%p53 bra 	$L__BB0_98;
	ld.global.u32 	%r852, [%rd8+160];
	xor.b32  	%r938, %r938, %r852;
	ld.global.u32 	%r853, [%rd8+164];
	xor.b32  	%r1121, %r1121, %r853;
	ld.global.u32 	%r854, [%rd8+168];
	xor.b32  	%r1120, %r1120, %r854;
	ld.global.u32 	%r855, [%rd8+172];
	xor.b32  	%r1119, %r1119, %r855;
	ld.global.u32 	%r856, [%rd8+176];
	xor.b32  	%r934, %r934, %r856;
$L__BB0_98:
	and.b32  	%r858, %r792, 512;
	setp.eq.s32 	%p54, %r858, 0;
	@%p54 bra 	$L__BB0_100;
	ld.global.u32 	%r859, [%rd8+180];
	xor.b32  	%r938, %r938, %r859;
	ld.global.u32 	%r860, [%rd8+184];
	xor.b32  	%r1121, %r1121, %r860;
	ld.global.u32 	%r861, [%rd8+188];
	xor.b32  	%r1120, %r1120, %r861;
	ld.global.u32 	%r862, [%rd8+192];
	xor.b32  	%r1119, %r1119, %r862;
	ld.global.u32 	%r863, [%rd8+196];
	xor.b32  	%r934, %r934, %r863;
$L__BB0_100:
	and.b32  	%r865, %r792, 1024;
	setp.eq.s32 	%p55, %r865, 0;
	@%p55 bra 	$L__BB0_102;
	ld.global.u32 	%r866, [%rd8+200];
	xor.b32  	%r938, %r938, %r866;
	ld.global.u32 	%r867, [%rd8+204];
	xor.b32  	%r1121, %r1121, %r867;
	ld.global.u32 	%r868, [%rd8+208];
	xor.b32  	%r1120, %r1120, %r868;
	ld.global.u32 	%r869, [%rd8+212];
	xor.b32  	%r1119, %r1119, %r869;
	ld.global.u32 	%r870, [%rd8+216];
	xor.b32  	%r934, %r934, %r870;
$L__BB0_102:
	and.b32  	%r872, %r792, 2048;
	setp.eq.s32 	%p56, %r872, 0;
	@%p56 bra 	$L__BB0_104;
	ld.global.u32 	%r873, [%rd8+220];
	xor.b32  	%r938, %r938, %r873;
	ld.global.u32 	%r874, [%rd8+224];
	xor.b32  	%r1121, %r1121, %r874;
	ld.global.u32 	%r875, [%rd8+228];
	xor.b32  	%r1120, %r1120, %r875;
	ld.global.u32 	%r876, [%rd8+232];
	xor.b32  	%r1119, %r1119, %r876;
	ld.global.u32 	%r877, [%rd8+236];
	xor.b32  	%r934, %r934, %r877;
$L__BB0_104:
	and.b32  	%r879, %r792, 4096;
	setp.eq.s32 	%p57, %r879, 0;
	@%p57 bra 	$L__BB0_106;
	ld.global.u32 	%r880, [%rd8+240];
	xor.b32  	%r938, %r938, %r880;
	ld.global.u32 	%r881, [%rd8+244];
	xor.b32  	%r1121, %r1121, %r881;
	ld.global.u32 	%r882, [%rd8+248];
	xor.b32  	%r1120, %r1120, %r882;
	ld.global.u32 	%r883, [%rd8+252];
	xor.b32  	%r1119, %r1119, %r883;
	ld.global.u32 	%r884, [%rd8+256];
	xor.b32  	%r934, %r934, %r884;
$L__BB0_106:
	and.b32  	%r886, %r792, 8192;
	setp.eq.s32 	%p58, %r886, 0;
	@%p58 bra 	$L__BB0_108;
	ld.global.u32 	%r887, [%rd8+260];
	xor.b32  	%r938, %r938, %r887;
	ld.global.u32 	%r888, [%rd8+264];
	xor.b32  	%r1121, %r1121, %r888;
	ld.global.u32 	%r889, [%rd8+268];
	xor.b32  	%r1120, %r1120, %r889;
	ld.global.u32 	%r890, [%rd8+272];
	xor.b32  	%r1119, %r1119, %r890;
	ld.global.u32 	%r891, [%rd8+276];
	xor.b32  	%r934, %r934, %r891;
$L__BB0_108:
	and.b32  	%r893, %r792, 16384;
	setp.eq.s32 	%p59, %r893, 0;
	@%p59 bra 	$L__BB0_110;
	ld.global.u32 	%r894, [%rd8+280];
	xor.b32  	%r938, %r938, %r894;
	ld.global.u32 	%r895, [%rd8+284];
	xor.b32  	%r1121, %r1121, %r895;
	ld.global.u32 	%r896, [%rd8+288];
	xor.b32  	%r1120, %r1120, %r896;
	ld.global.u32 	%r897, [%rd8+292];
	xor.b32  	%r1119, %r1119, %r897;
	ld.global.u32 	%r898, [%rd8+296];
	xor.b32  	%r934, %r934, %r898;
$L__BB0_110:
	and.b32  	%r900, %r792, 32768;
	setp.eq.s32 	%p60, %r900, 0;
	@%p60 bra 	$L__BB0_112;
	ld.global.u32 	%r901, [%rd8+300];
	xor.b32  	%r938, %r938, %r901;
	ld.global.u32 	%r902, [%rd8+304];
	xor.b32  	%r1121, %r1121, %r902;
	ld.global.u32 	%r903, [%rd8+308];
	xor.b32  	%r1120, %r1120, %r903;
	ld.global.u32 	%r904, [%rd8+312];
	xor.b32  	%r1119, %r1119, %r904;
	ld.global.u32 	%r905, [%rd8+316];
	xor.b32  	%r934, %r934, %r905;
$L__BB0_112:
	add.s32 	%r1117, %r1117, 16;
	setp.ne.s32 	%p61, %r1117, 32;
	@%p61 bra 	$L__BB0_80;
	mad.lo.s32 	%r906, %r1111, -31, %r366;
	add.s32 	%r1111, %r906, 1;
	setp.ne.s32 	%p62, %r1111, 5;
	@%p62 bra 	$L__BB0_79;
	st.local.u32 	[%rd2+4], %r938;
	st.local.v2.u32 	[%rd2+8], {%r1121, %r1120};
	st.local.v2.u32 	[%rd2+16], {%r1119, %r934};
$L__BB0_115:
	shr.u64 	%rd37, %rd3, 2;
	add.s32 	%r921, %r921, 1;
	setp.gt.u64 	%p63, %rd3, 3;
	@%p63 bra 	$L__BB0_3;
$L__BB0_116:
	shr.u32 	%r907, %r938, 2;
	xor.b32  	%r908, %r907, %r938;
	shl.b32 	%r909, %r934, 4;
	shl.b32 	%r910, %r908, 1;
	xor.b32  	%r911, %r910, %r909;
	xor.b32  	%r912, %r911, %r908;
	xor.b32  	%r913, %r912, %r934;
	add.s32 	%r914, %r1, %r913;
	add.s32 	%r915, %r914, 362437;
	cvt.u64.u32 	%rd10, %r915;
	and.b64  	%rd29, %rd15, -4294967296;
	setp.ne.s64 	%p64, %rd29, 0;
	@%p64 bra 	$L__BB0_118;
	cvt.u32.u64 	%r916, %rd15;
	cvt.u32.u64 	%r917, %rd10;
	rem.u32 	%r918, %r917, %r916;
	cvt.u64.u32 	%rd38, %r918;
	bra.uni 	$L__BB0_119;
$L__BB0_118:
	rem.u64 	%rd38, %rd10, %rd15;
$L__BB0_119:
	cvta.to.global.u64 	%rd30, %rd14;
	shl.b64 	%rd31, %rd1, 3;
	add.s64 	%rd32, %rd30, %rd31;
	ld.global.u64 	%rd33, [%rd32];
	shl.b64 	%rd34, %rd38, 3;
	add.s64 	%rd35, %rd30, %rd34;
	ld.global.u64 	%rd36, [%rd35];
	st.global.u64 	[%rd32], %rd36;
	st.global.u64 	[%rd35], %rd33;
$L__BB0_120:
	ret;

}
	// .globl	_Z19fisher_yates_kernelPlmyi
.visible .entry _Z19fisher_yates_kernelPlmyi(
	.param .u64 .ptr .align 1 _Z19fisher_yates_kernelPlmyi_param_0,
	.param .u64 _Z19fisher_yates_kernelPlmyi_param_1,
	.param .u64 _Z19fisher_yates_kernelPlmyi_param_2,
	.param .u32 _Z19fisher_yates_kernelPlmyi_param_3
)
{
	.local .align 8 .b8 	__local_depot1[48];
	.reg .b64 	%SP;
	.reg .b64 	%SPL;
	.reg .pred 	%p<65>;
	.reg .b32 	%r<1206>;
	.reg .b64 	%rd<44>;

	mov.u64 	%SPL, __local_depot1;
	ld.param.u64 	%rd16, [_Z19fisher_yates_kernelPlmyi_param_0];
	ld.param.u64 	%rd17, [_Z19fisher_yates_kernelPlmyi_param_1];
	ld.param.u64 	%rd18, [_Z19fisher_yates_kernelPlmyi_param_2];
	ld.param.u32 	%r542, [_Z19fisher_yates_kernelPlmyi_param_3];
	mov.u32 	%r543, %ctaid.x;
	mov.u32 	%r544, %ntid.x;
	mov.u32 	%r545, %tid.x;
	mad.lo.s32 	%r1, %r543, %r544, %r545;
	mov.u32 	%r546, %nctaid.x;
	mul.lo.s32 	%r547, %r546, %r544;
	mad.lo.s32 	%r548, %r547, %r542, %r1;
	cvt.u64.u32 	%rd1, %r548;
	add.s64 	%rd19, %rd1, 1;
	setp.ge.u64 	%p1, %rd19, %rd17;
	@%p1 bra 	$L__BB1_120;
	add.u64 	%rd2, %SPL, 0;
	mad.lo.s32 	%r2, %r542, 1000, %r1;
	cvt.u32.u64 	%r549, %rd18;
	xor.b32  	%r550, %r549, -1429050551;
	mul.lo.s32 	%r551, %r550, 1099087573;
	{ .reg .b32 tmp; mov.b64 {tmp, %r552}, %rd18; }
	xor.b32  	%r553, %r552, -136515619;
	mul.lo.s32 	%r554, %r553, -1703105765;
	add.s32 	%r555, %r551, %r554;
	add.s32 	%r3, %r555, 6615241;
	add.s32 	%r942, %r551, 123456789;
	st.local.v2.u32 	[%rd2], {%r3, %r942};
	xor.b32  	%r556, %r551, 362436069;
	add.s32 	%r557, %r554, 521288629;
	st.local.v2.u32 	[%rd2+8], {%r556, %r557};
	xor.b32  	%r558, %r554, 88675123;
	add.s32 	%r938, %r551, 5783321;
	st.local.v2.u32 	[%rd2+16], {%r558, %r938};
	setp.eq.s32 	%p2, %r2, 0;
	@%p2 bra 	$L__BB1_116;
	cvt.s64.s32 	%rd42, %r2;
	mov.b32 	%r925, 0;
$L__BB1_3:
	mov.u64 	%rd4, %rd42;
	and.b64  	%rd5, %rd4, 3;
	setp.eq.s64 	%p3, %rd5, 0;
	@%p3 bra 	$L__BB1_115;
	mul.wide.u32 	%rd21, %r925, 3200;
	mov.u64 	%rd22, precalc_xorwow_matrix;
	add.s64 	%rd6, %rd22, %rd21;
	mov.b32 	%r938, 0;
	mov.u32 	%r939, %r938;
	mov.u32 	%r940, %r938;
	mov.u32 	%r941, %r938;
	mov.u32 	%r942, %r938;
	mov.u32 	%r931, %r938;
$L__BB1_5:
	mul.wide.u32 	%rd23, %r931, 4;
	add.s64 	%rd24, %rd2, %rd23;
	ld.local.u32 	%r15, [%rd24+4];
	shl.b32 	%r16, %r931, 5;
	mov.b32 	%r937, 0;
$L__BB1_6:
	.pragma "nounroll";
	shr.u32 	%r562, %r15, %r937;
	and.b32  	%r563, %r562, 1;
	setp.eq.b32 	%p4, %r563, 1;
	not.pred 	%p5, %p4;
	add.s32 	%r564, %r16, %r937;
	mul.lo.s32 	%r565, %r564, 5;
	mul.wide.u32 	%rd25, %r565, 4;
	add.s64 	%rd7, %rd6, %rd25;
	@%p5 bra 	$L__BB1_8;
	ld.global.u32 	%r566, [%rd7];
	xor.b32  	%r942, %r942, %r566;
	ld.global.u32 	%r567, [%rd7+4];
	xor.b32  	%r941, %r941, %r567;
	ld.global.u32 	%r568, [%rd7+8];
	xor.b32  	%r940, %r940, %r568;
	ld.global.u32 	%r569, [%rd7+12];
	xor.b32  	%r939, %r939, %r569;
	ld.global.u32 	%r570, [%rd7+16];
	xor.b32  	%r938, %r938, %r570;
$L__BB1_8:
	and.b32  	%r572, %r562, 2;
	setp.eq.s32 	%p6, %r572, 0;
	@%p6 bra 	$L__BB1_10;
	ld.global.u32 	%r573, [%rd7+20];
	xor.b32  	%r942, %r942, %r573;
	ld.global.u32 	%r574, [%rd7+24];
	xor.b32  	%r941, %r941, %r574;
	ld.global.u32 	%r575, [%rd7+28];
	xor.b32  	%r940, %r940, %r575;
	ld.global.u32 	%r576, [%rd7+32];
	xor.b32  	%r939, %r939, %r576;
	ld.global.u32 	%r577, [%rd7+36];
	xor.b32  	%r938, %r938, %r577;
$L__BB1_10:
	and.b32  	%r579, %r562, 4;
	setp.eq.s32 	%p7, %r579, 0;
	@%p7 bra 	$L__BB1_12;
	ld.global.u32 	%r580, [%rd7+40];
	xor.b32  	%r942, %r942, %r580;
	ld.global.u32 	%r581, [%rd7+44];
	xor.b32  	%r941, %r941, %r581;
	ld.global.u32 	%r582, [%rd7+48];
	xor.b32  	%r940, %r940, %r582;
	ld.global.u32 	%r583, [%rd7+52];
	xor.b32  	%r939, %r939, %r583;
	ld.global.u32 	%r584, [%rd7+56];
	xor.b32  	%r938, %r938, %r584;
$L__BB1_12:
	and.b32  	%r586, %r562, 8;
	setp.eq.s32 	%p8, %r586, 0;
	@%p8 bra 	$L__BB1_14;
	ld.global.u32 	%r587, [%rd7+60];
	xor.b32  	%r942, %r942, %r587;
	ld.global.u32 	%r588, [%rd7+64];
	xor.b32  	%r941, %r941, %r588;
	ld.global.u32 	%r589, [%rd7+68];
	xor.b32  	%r940, %r940, %r589;
	ld.global.u32 	%r590, [%rd7+72];
	xor.b32  	%r939, %r939, %r590;
	ld.global.u32 	%r591, [%rd7+76];
	xor.b32  	%r938, %r938, %r591;
$L__BB1_14:
	and.b32  	%r593, %r562, 16;
	setp.eq.s32 	%p9, %r593, 0;
	@%p9 bra 	$L__BB1_16;
	ld.global.u32 	%r594, [%rd7+80];
	xor.b32  	%r942, %r942, %r594;
	ld.global.u32 	%r595, [%rd7+84];
	xor.b32  	%r941, %r941, %r595;
	ld.global.u32 	%r596, [%rd7+88];
	xor.b32  	%r940, %r940, %r596;
	ld.global.u32 	%r597, [%rd7+92];
	xor.b32  	%r939, %r939, %r597;
	ld.global.u32 	%r598, [%rd7+96];
	xor.b32  	%r938, %r938, %r598;
$L__BB1_16:
	and.b32  	%r600, %r562, 32;
	setp.eq.s32 	%p10, %r600, 0;
	@%p10 bra 	$L__BB1_18;
	ld.global.u32 	%r601, [%rd7+100];
	xor.b32  	%r942, %r942, %r601;
	ld.global.u32 	%r602, [%rd7+104];
	xor.b32  	%r941, %r941, %r602;
	ld.global.u32 	%r603, [%rd7+108];
	xor.b32  	%r940, %r940, %r603;
	ld.global.u32 	%r604, [%rd7+112];
	xor.b32  	%r939, %r939, %r604;
	ld.global.u32 	%r605, [%rd7+116];
	xor.b32  	%r938, %r938, %r605;
$L__BB1_18:
	and.b32  	%r607, %r562, 64;
	setp.eq.s32 	%p11, %r607, 0;
	@%p11 bra 	$L__BB1_20;
	ld.global.u32 	%r608, [%rd7+120];
	xor.b32  	%r942, %r942, %r608;
	ld.global.u32 	%r609, [%rd7+124];
	xor.b32  	%r941, %r941, %r609;
	ld.global.u32 	%r610, [%rd7+128];
	xor.b32  	%r940, %r940, %r610;
	ld.global.u32 	%r611, [%rd7+132];
	xor.b32  	%r939, %r939, %r611;
	ld.global.u32 	%r612, [%rd7+136];
	xor.b32  	%r938, %r938, %r612;
$L__BB1_20:
	and.b32  	%r614, %r562, 128;
	setp.eq.s32 	%p12, %r614, 0;
	@%p12 bra 	$L__BB1_22;
	ld.global.u32 	%r615, [%rd7+140];
	xor.b32  	%r942, %r942, %r615;
	ld.global.u32 	%r616, [%rd7+144];
	xor.b32  	%r941, %r941, %r616;
	ld.global.u32 	%r617, [%rd7+148];
	xor.b32  	%r940, %r940, %r617;
	ld.global.u32 	%r618, [%rd7+152];
	xor.b32  	%r939, %r939, %r618;
	ld.global.u32 	%r619, [%rd7+156];
	xor.b32  	%r938, %r938, %r619;
$L__BB1_22:
	and.b32  	%r621, %r562, 256;
	setp.eq.s32 	%p13, %r621, 0;
	@%p13 bra 	$L__BB1_24;
	ld.global.u32 	%r622, [%rd7+160];
	xor.b32  	%r942, %r942, %r622;
	ld.global.u32 	%r623, [%rd7+164];
	xor.b32  	%r941, %r941, %r623;
	ld.global.u32 	%r624, [%rd7+168];
	xor.b32  	%r940, %r940, %r624;
	ld.global.u32 	%r625, [%rd7+172];
	xor.b32  	%r939, %r939, %r625;
	ld.global.u32 	%r626, [%rd7+176];
	xor.b32  	%r938, %r938, %r626;
$L__BB1_24:
	and.b32  	%r628, %r562, 512;
	setp.eq.s32 	%p14, %r628, 0;
	@%p14 bra 	$L__BB1_26;
	ld.global.u32 	%r629, [%rd7+180];
	xor.b32  	%r942, %r942, %r629;
	ld.global.u32 	%r630, [%rd7+184];
	xor.b32  	%r941, %r941, %r630;
	ld.global.u32 	%r631, [%rd7+188];
	xor.b32  	%r940, %r940, %r631;
	ld.global.u32 	%r632, [%rd7+192];
	xor.b32  	%r939, %r939, %r632;
	ld.global.u32 	%r633, [%rd7+196];
	xor.b32  	%r938, %r938, %r633;
$L__BB1_26:
	and.b32  	%r635, %r562, 1024;
	setp.eq.s32 	%p15, %r635, 0;
	@%p15 bra 	$L__BB1_28;
	ld.global.u32 	%r636, [%rd7+200];
	xor.b32  	%r942, %r942, %r636;
	ld.global.u32 	%r637, [%rd7+204];
	xor.b32  	%r941, %r941, %r637;
	ld.global.u32 	%r638, [%rd7+208];
	xor.b32  	%r940, %r940, %r638;
	ld.global.u32 	%r639, [%rd7+212];
	xor.b32  	%r939, %r939, %r639;
	ld.global.u32 	%r640, [%rd7+216];
	xor.b32  	%r938, %r938, %r640;
$L__BB1_28:
	and.b32  	%r642, %r562, 2048;
	setp.eq.s32 	%p16, %r642, 0;
	@%p16 bra 	$L__BB1_30;
	ld.global.u32 	%r643, [%rd7+220];
	xor.b32  	%r942, %r942, %r643;
	ld.global.u32 	%r644, [%rd7+224];
	xor.b32  	%r941, %r941, %r644;
	ld.global.u32 	%r645, [%rd7+228];
	xor.b32  	%r940, %r940, %r645;
	ld.global.u32 	%r646, [%rd7+232];
	xor.b32  	%r939, %r939, %r646;
	ld.global.u32 	%r647, [%rd7+236];
	xor.b32  	%r938, %r938, %r647;
$L__BB1_30:
	and.b32  	%r649, %r562, 4096;
	setp.eq.s32 	%p17, %r649, 0;
	@%p17 bra 	$L__BB1_32;
	ld.global.u32 	%r650, [%rd7+240];
	xor.b32  	%r942, %r942, %r650;
	ld.global.u32 	%r651, [%rd7+244];
	xor.b32  	%r941, %r941, %r651;
	ld.global.u32 	%r652, [%rd7+248];
	xor.b32  	%r940, %r940, %r652;
	ld.global.u32 	%r653, [%rd7+252];
	xor.b32  	%r939, %r939, %r653;
	ld.global.u32 	%r654, [%rd7+256];
	xor.b32  	%r938, %r938, %r654;
$L__BB1_32:
	and.b32  	%r656, %r562, 8192;
	setp.eq.s32 	%p18, %r656, 0;
	@%p18 bra 	$L__BB1_34;
	ld.global.u32 	%r657, [%rd7+260];
	xor.b32  	%r942, %r942, %r657;
	ld.global.u32 	%r658, [%rd7+264];
	xor.b32  	%r941, %r941, %r658;
	ld.global.u32 	%r659, [%rd7+268];
	xor.b32  	%r940, %r940, %r659;
	ld.global.u32 	%r660, [%rd7+272];
	xor.b32  	%r939, %r939, %r660;
	ld.global.u32 	%r661, [%rd7+276];
	xor.b32  	%r938, %r938, %r661;
$L__BB1_34:
	and.b32  	%r663, %r562, 16384;
	setp.eq.s32 	%p19, %r663, 0;
	@%p19 bra 	$L__BB1_36;
	ld.global.u32 	%r664, [%rd7+280];
	xor.b32  	%r942, %r942, %r664;
	ld.global.u32 	%r665, [%rd7+284];
	xor.b32  	%r941, %r941, %r665;
	ld.global.u32 	%r666, [%rd7+288];
	xor.b32  	%r940, %r940, %r666;
	ld.global.u32 	%r667, [%rd7+292];
	xor.b32  	%r939, %r939, %r667;
	ld.global.u32 	%r668, [%rd7+296];
	xor.b32  	%r938, %r938, %r668;
$L__BB1_36:
	and.b32  	%r670, %r562, 32768;
	setp.eq.s32 	%p20, %r670, 0;
	@%p20 bra 	$L__BB1_38;
	ld.global.u32 	%r671, [%rd7+300];
	xor.b32  	%r942, %r942, %r671;
	ld.global.u32 	%r672, [%rd7+304];
	xor.b32  	%r941, %r941, %r672;
	ld.global.u32 	%r673, [%rd7+308];
	xor.b32  	%r940, %r940, %r673;
	ld.global.u32 	%r674, [%rd7+312];
	xor.b32  	%r939, %r939, %r674;
	ld.global.u32 	%r675, [%rd7+316];
	xor.b32  	%r938, %r938, %r675;
$L__BB1_38:
	add.s32 	%r937, %r937, 16;
	setp.ne.s32 	%p21, %r937, 32;
	@%p21 bra 	$L__BB1_6;
	mad.lo.s32 	%r676, %r931, -31, %r16;
	add.s32 	%r931, %r676, 1;
	setp.ne.s32 	%p22, %r931, 5;
	@%p22 bra 	$L__BB1_5;
	st.local.u32 	[%rd2+4], %r942;
	st.local.v2.u32 	[%rd2+8], {%r941, %r940};
	st.local.v2.u32 	[%rd2+16], {%r939, %r938};
	setp.eq.s64 	%p23, %rd5, 1;
	@%p23 bra 	$L__BB1_115;
	mov.b32 	%r938, 0;
	mov.u32 	%r1031, %r938;
	mov.u32 	%r1032, %r938;
	mov.u32 	%r1033, %r938;
	mov.u32 	%r942, %r938;
	mov.u32 	%r1023, %r938;
$L__BB1_42:
	mul.wide.u32 	%rd26, %r1023, 4;
	add.s64 	%rd27, %rd2, %rd26;
	ld.local.u32 	%r191, [%rd27+4];
	shl.b32 	%r192, %r1023, 5;
	mov.b32 	%r1029, 0;
$L__BB1_43:
	.pragma "nounroll";
	shr.u32 	%r679, %r191, %r1029;
	and.b32  	%r680, %r679, 1;
	setp.eq.b32 	%p24, %r680, 1;
	not.pred 	%p25, %p24;
	add.s32 	%r681, %r192, %r1029;
	mul.lo.s32 	%r682, %r681, 5;
	mul.wide.u32 	%rd28, %r682, 4;
	add.s64 	%rd8, %rd6, %rd28;
	@%p25 bra 	$L__BB1_45;
	ld.global.u32 	%r683, [%rd8];
	xor.b32  	%r942, %r942, %r683;
	ld.global.u32 	%r684, [%rd8+4];
	xor.b32  	%r1033, %r1033, %r684;
	ld.global.u32 	%r685, [%rd8+8];
	xor.b32  	%r1032, %r1032, %r685;
	ld.global.u32 	%r686, [%rd8+12];
	xor.b32  	%r1031, %r1031, %r686;
	ld.global.u32 	%r687, [%rd8+16];
	xor.b32  	%r938, %r938, %r687;
$L__BB1_45:
	and.b32  	%r689, %r679, 2;
	setp.eq.s32 	%p26, %r689, 0;
	@%p26 bra 	$L__BB1_47;
	ld.global.u32 	%r690, [%rd8+20];
	xor.b32  	%r942, %r942, %r690;
	ld.global.u32 	%r691, [%rd8+24];
	xor.b32  	%r1033, %r1033, %r691;
	ld.global.u32 	%r692, [%rd8+28];
	xor.b32  	%r1032, %r1032, %r692;
	ld.global.u32 	%r693, [%rd8+32];
	xor.b32  	%r1031, %r1031, %r693;
	ld.global.u32 	%r694, [%rd8+36];
	xor.b32  	%r938, %r938, %r694;
$L__BB1_47:
	and.b32  	%r696, %r679, 4;
	setp.eq.s32 	%p27, %r696, 0;
	@%p27 bra 	$L__BB1_49;
	ld.global.u32 	%r697, [%rd8+40];
	xor.b32  	%r942, %r942, %r697;
	ld.global.u32 	%r698, [%rd8+44];
	xor.b32  	%r1033, %r1033, %r698;
	ld.global.u32 	%r699, [%rd8+48];
	xor.b32  	%r1032, %r1032, %r699;
	ld.global.u32 	%r700, [%rd8+52];
	xor.b32  	%r1031, %r1031, %r700;
	ld.global.u32 	%r701, [%rd8+56];
	xor.b32  	%r938, %r938, %r701;
$L__BB1_49:
	and.b32  	%r703, %r679, 8;
	setp.eq.s32 	%p28, %r703, 0;
	@%p28 bra 	$L__BB1_51;
	ld.global.u32 	%r704, [%rd8+60];
	xor.b32  	%r942, %r942, %r704;
	ld.global.u32 	%r705, [%rd8+64];
	xor.b32  	%r1033, %r1033, %r705;
	ld.global.u32 	%r706, [%rd8+68];
	xor.b32  	%r1032, %r1032, %r706;
	ld.global.u32 	%r707, [%rd8+72];
	xor.b32  	%r1031, %r1031, %r707;
	ld.global.u32 	%r708, [%rd8+76];
	xor.b32  	%r938, %r938, %r708;
$L__BB1_51:
	and.b32  	%r710, %r679, 16;
	setp.eq.s32 	%p29, %r710, 0;
	@%p29 bra 	$L__BB1_53;
	ld.global.u32 	%r711, [%rd8+80];
	xor.b32  	%r942, %r942, %r711;
	ld.global.u32 	%r712, [%rd8+84];
	xor.b32  	%r1033, %r1033, %r712;
	ld.global.u32 	%r713, [%rd8+88];
	xor.b32  	%r1032, %r1032, %r713;
	ld.global.u32 	%r714, [%rd8+92];
	xor.b32  	%r1031, %r1031, %r714;
	ld.global.u32 	%r715, [%rd8+96];
	xor.b32  	%r938, %r938, %r715;
$L__BB1_53:
	and.b32  	%r717, %r679, 32;
	setp.eq.s32 	%p30, %r717, 0;
	@%p30 bra 	$L__BB1_55;
	ld.global.u32 	%r718, [%rd8+100];
	xor.b32  	%r942, %r942, %r718;
	ld.global.u32 	%r719, [%rd8+104];
	xor.b32  	%r1033, %r1033, %r719;
	ld.global.u32 	%r720, [%rd8+108];
	xor.b32  	%r1032, %r1032, %r720;
	ld.global.u32 	%r721, [%rd8+112];
	xor.b32  	%r1031, %r1031, %r721;
	ld.global.u32 	%r722, [%rd8+116];
	xor.b32  	%r938, %r938, %r722;
$L__BB1_55:
	and.b32  	%r724, %r679, 64;
	setp.eq.s32 	%p31, %r724, 0;
	@%p31 bra 	$L__BB1_57;
	ld.global.u32 	%r725, [%rd8+120];
	xor.b32  	%r942, %r942, %r725;
	ld.global.u32 	%r726, [%rd8+124];
	xor.b32  	%r1033, %r1033, %r726;
	ld.global.u32 	%r727, [%rd8+128];
	xor.b32  	%r1032, %r1032, %r727;
	ld.global.u32 	%r728, [%rd8+132];
	xor.b32  	%r1031, %r1031, %r728;
	ld.global.u32 	%r729, [%rd8+136];
	xor.b32  	%r938, %r938, %r729;
$L__BB1_57:
	and.b32  	%r731, %r679, 128;
	setp.eq.s32 	%p32, %r731, 0;
	@%p32 bra 	$L__BB1_59;
	ld.global.u32 	%r732, [%rd8+140];
	xor.b32  	%r942, %r942, %r732;
	ld.global.u32 	%r733, [%rd8+144];
	xor.b32  	%r1033, %r1033, %r733;
	ld.global.u32 	%r734, [%rd8+148];
	xor.b32  	%r1032, %r1032, %r734;
	ld.global.u32 	%r735, [%rd8+152];
	xor.b32  	%r1031, %r1031, %r735;
	ld.global.u32 	%r736, [%rd8+156];
	xor.b32  	%r938, %r938, %r736;
$L__BB1_59:
	and.b32  	%r738, %r679, 256;
	setp.eq.s32 	%p33, %r738, 0;
	@%p33 bra 	$L__BB1_61;
	ld.global.u32 	%r739, [%rd8+160];
	xor.b32  	%r942, %r942, %r739;
	ld.global.u32 	%r740, [%rd8+164];
	xor.b32  	%r1033, %r1033, %r740;
	ld.global.u32 	%r741, [%rd8+168];
	xor.b32  	%r1032, %r1032, %r741;
	ld.global.u32 	%r742, [%rd8+172];
	xor.b32  	%r1031, %r1031, %r742;
	ld.global.u32 	%r743, [%rd8+176];
	xor.b32  	%r938, %r938, %r743;
$L__BB1_61:
	and.b32  	%r745, %r679, 512;
	setp.eq.s32 	%p34, %r745, 0;
	@%p34 bra 	$L__BB1_63;
	ld.global.u32 	%r746, [%rd8+180];
	xor.b32  	%r942, %r942, %r746;
	ld.global.u32 	%r747, [%rd8+184];
	xor.b32  	%r1033, %r1033, %r747;
	ld.global.u32 	%r748, [%rd8+188];
	xor.b32  	%r1032, %r1032, %r748;
	ld.global.u32 	%r749, [%rd8+192];
	xor.b32  	%r1031, %r1031, %r749;
	ld.global.u32 	%r750, [%rd8+196];
	xor.b32  	%r938, %r938, %r750;
$L__BB1_63:
	and.b32  	%r752, %r679, 1024;
	setp.eq.s32 	%p35, %r752, 0;
	@%p35 bra 	$L__BB1_65;
	ld.global.u32 	%r753, [%rd8+200];
	xor.b32  	%r942, %r942, %r753;
	ld.global.u32 	%r754, [%rd8+204];
	xor.b32  	%r1033, %r1033, %r754;
	ld.global.u32 	%r755, [%rd8+208];
	xor.b32  	%r1032, %r1032, %r755;
	ld.global.u32 	%r756, [%rd8+212];
	xor.b32  	%r1031, %r1031, %r756;
	ld.global.u32 	%r757, [%rd8+216];
	xor.b32  	%r938, %r938, %r757;
$L__BB1_65:
	and.b32  	%r759, %r679, 2048;
	setp.eq.s32 	%p36, %r759, 0;
	@%p36 bra 	$L__BB1_67;
	ld.global.u32 	%r760, [%rd8+220];
	xor.b32  	%r942, %r942, %r760;
	ld.global.u32 	%r761, [%rd8+224];
	xor.b32  	%r1033, %r1033, %r761;
	ld.global.u32 	%r762, [%rd8+228];
	xor.b32  	%r1032, %r1032, %r762;
	ld.global.u32 	%r763, [%rd8+232];
	xor.b32  	%r1031, %r1031, %r763;
	ld.global.u32 	%r764, [%rd8+236];
	xor.b32  	%r938, %r938, %r764;
$L__BB1_67:
	and.b32  	%r766, %r679, 4096;
	setp.eq.s32 	%p37, %r766, 0;
	@%p37 bra 	$L__BB1_69;
	ld.global.u32 	%r767, [%rd8+240];
	xor.b32  	%r942, %r942, %r767;
	ld.global.u32 	%r768, [%rd8+244];
	xor.b32  	%r1033, %r1033, %r768;
	ld.global.u32 	%r769, [%rd8+248];
	xor.b32  	%r1032, %r1032, %r769;
	ld.global.u32 	%r770, [%rd8+252];
	xor.b32  	%r1031, %r1031, %r770;
	ld.global.u32 	%r771, [%rd8+256];
	xor.b32  	%r938, %r938, %r771;
$L__BB1_69:
	and.b32  	%r773, %r679, 8192;
	setp.eq.s32 	%p38, %r773, 0;
	@%p38 bra 	$L__BB1_71;
	ld.global.u32 	%r774, [%rd8+260];
	xor.b32  	%r942, %r942, %r774;
	ld.global.u32 	%r775, [%rd8+264];
	xor.b32  	%r1033, %r1033, %r775;
	ld.global.u32 	%r776, [%rd8+268];
	xor.b32  	%r1032, %r1032, %r776;
	ld.global.u32 	%r777, [%rd8+272];
	xor.b32  	%r1031, %r1031, %r777;
	ld.global.u32 	%r778, [%rd8+276];
	xor.b32  	%r938, %r938, %r778;
$L__BB1_71:
	and.b32  	%r780, %r679, 16384;
	setp.eq.s32 	%p39, %r780, 0;
	@%p39 bra 	$L__BB1_73;
	ld.global.u32 	%r781, [%rd8+280];
	xor.b32  	%r942, %r942, %r781;
	ld.global.u32 	%r782, [%rd8+284];
	xor.b32  	%r1033, %r1033, %r782;
	ld.global.u32 	%r783, [%rd8+288];
	xor.b32  	%r1032, %r1032, %r783;
	ld.global.u32 	%r784, [%rd8+292];
	xor.b32  	%r1031, %r1031, %r784;
	ld.global.u32 	%r785, [%rd8+296];
	xor.b32  	%r938, %r938, %r785;
$L__BB1_73:
	and.b32  	%r787, %r679, 32768;
	setp.eq.s32 	%p40, %r787, 0;
	@%p40 bra 	$L__BB1_75;
	ld.global.u32 	%r788, [%rd8+300];
	xor.b32  	%r942, %r942, %r788;
	ld.global.u32 	%r789, [%rd8+304];
	xor.b32  	%r1033, %r1033, %r789;
	ld.global.u32 	%r790, [%rd8+308];
	xor.b32  	%r1032, %r1032, %r790;
	ld.global.u32 	%r791, [%rd8+312];
	xor.b32  	%r1031, %r1031, %r791;
	ld.global.u32 	%r792, [%rd8+316];
	xor.b32  	%r938, %r938, %r792;
$L__BB1_75:
	add.s32 	%r1029, %r1029, 16;
	setp.ne.s32 	%p41, %r1029, 32;
	@%p41 bra 	$L__BB1_43;
	mad.lo.s32 	%r793, %r1023, -31, %r192;
	add.s32 	%r1023, %r793, 1;
	setp.ne.s32 	%p42, %r1023, 5;
	@%p42 bra 	$L__BB1_42;
	st.local.u32 	[%rd2+4], %r942;
	st.local.v2.u32 	[%rd2+8], {%r1033, %r1032};
	st.local.v2.u32 	[%rd2+16], {%r1031, %r938};
	setp.ne.s64 	%p43, %rd5, 3;
	@%p43 bra 	$L__BB1_115;
	mov.b32 	%r938, 0;
	mov.u32 	%r1123, %r938;
	mov.u32 	%r1124, %r938;
	mov.u32 	%r1125, %r938;
	mov.u32 	%r942, %r938;
	mov.u32 	%r1115, %r938;
$L__BB1_79:
	mul.wide.u32 	%rd29, %r1115, 4;
	add.s64 	%rd30, %rd2, %rd29;
	ld.local.u32 	%r367, [%rd30+4];
	shl.b32 	%r368, %r1115, 5;
	mov.b32 	%r1121, 0;
$L__BB1_80:
	.pragma "nounroll";
	shr.u32 	%r796, %r367, %r1121;
	and.b32  	%r797, %r796, 1;
	setp.eq.b32 	%p44, %r797, 1;
	not.pred 	%p45, %p44;
	add.s32 	%r798, %r368, %r1121;
	mul.lo.s32 	%r799, %r798, 5;
	mul.wide.u32 	%rd31, %r799, 4;
	add.s64 	%rd9, %rd6, %rd31;
	@%p45 bra 	$L__BB1_82;
	ld.global.u32 	%r800, [%rd9];
	xor.b32  	%r942, %r942, %r800;
	ld.global.u32 	%r801, [%rd9+4];
	xor.b32  	%r1125, %r1125, %r801;
	ld.global.u32 	%r802, [%rd9+8];
	xor.b32  	%r1124, %r1124, %r802;
	ld.global.u32 	%r803, [%rd9+12];
	xor.b32  	%r1123, %r1123, %r803;
	ld.global.u32 	%r804, [%rd9+16];
	xor.b32  	%r938, %r938, %r804;
$L__BB1_82:
	and.b32  	%r806, %r796, 2;
	setp.eq.s32 	%p46, %r806, 0;
	@%p46 bra 	$L__BB1_84;
	ld.global.u32 	%r807, [%rd9+20];
	xor.b32  	%r942, %r942, %r807;
	ld.global.u32 	%r808, [%rd9+24];
	xor.b32  	%r1125, %r1125, %r808;
	ld.global.u32 	%r809, [%rd9+28];
	xor.b32  	%r1124, %r1124, %r809;
	ld.global.u32 	%r810, [%rd9+32];
	xor.b32  	%r1123, %r1123, %r810;
	ld.global.u32 	%r811, [%rd9+36];
	xor.b32  	%r938, %r938, %r811;
$L__BB1_84:
	and.b32  	%r813, %r796, 4;
	setp.eq.s32 	%p47, %r813, 0;
	@%p47 bra 	$L__BB1_86;
	ld.global.u32 	%r814, [%rd9+40];
	xor.b32  	%r942, %r942, %r814;
	ld.global.u32 	%r815, [%rd9+44];
	xor.b32  	%r1125, %r1125, %r815;
	ld.global.u32 	%r816, [%rd9+48];
	xor.b32  	%r1124, %r1124, %r816;
	ld.global.u32 	%r817, [%rd9+52];
	xor.b32  	%r1123, %r1123, %r817;
	ld.global.u32 	%r818, [%rd9+56];
	xor.b32  	%r938, %r938, %r818;
$L__BB1_86:
	and.b32  	%r820, %r796, 8;
	setp.eq.s32 	%p48, %r820, 0;
	@%p48 bra 	$L__BB1_88;
	ld.global.u32 	%r821, [%rd9+60];
	xor.b32  	%r942, %r942, %r821;
	ld.global.u32 	%r822, [%rd9+64];
	xor.b32  	%r1125, %r1125, %r822;
	ld.global.u32 	%r823, [%rd9+68];
	xor.b32  	%r1124, %r1124, %r823;
	ld.global.u32 	%r824, [%rd9+72];
	xor.b32  	%r1123, %r1123, %r824;
	ld.global.u32 	%r825, [%rd9+76];
	xor.b32  	%r938, %r938, %r825;
$L__BB1_88:
	and.b32  	%r827, %r796, 16;
	setp.eq.s32 	%p49, %r827, 0;
	@%p49 bra 	$L__BB1_90;
	ld.global.u32 	%r828, [%rd9+80];
	xor.b32  	%r942, %r942, %r828;
	ld.global.u32 	%r829, [%rd9+84];
	xor.b32  	%r1125, %r1125, %r829;
	ld.global.u32 	%r830, [%rd9+88];
	xor.b32  	%r1124, %r1124, %r830;
	ld.global.u32 	%r831, [%rd9+92];
	xor.b32  	%r1123, %r1123, %r831;
	ld.global.u32 	%r832, [%rd9+96];
	xor.b32  	%r938, %r938, %r832;
$L__BB1_90:
	and.b32  	%r834, %r796, 32;
	setp.eq.s32 	%p50, %r834, 0;
	@%p50 bra 	$L__BB1_92;
	ld.global.u32 	%r835, [%rd9+100];
	xor.b32  	%r942, %r942, %r835;
	ld.global.u32 	%r836, [%rd9+104];
	xor.b32  	%r1125, %r1125, %r836;
	ld.global.u32 	%r837, [%rd9+108];
	xor.b32  	%r1124, %r1124, %r837;
	ld.global.u32 	%r838, [%rd9+112];
	xor.b32  	%r1123, %r1123, %r838;
	ld.global.u32 	%r839, [%rd9+116];
	xor.b32  	%r938, %r938, %r839;
$L__BB1_92:
	and.b32  	%r841, %r796, 64;
	setp.eq.s32 	%p51, %r841, 0;
	@%p51 bra 	$L__BB1_94;
	ld.global.u32 	%r842, [%rd9+120];
	xor.b32  	%r942, %r942, %r842;
	ld.global.u32 	%r843, [%rd9+124];
	xor.b32  	%r1125, %r1125, %r843;
	ld.global.u32 	%r844, [%rd9+128];
	xor.b32  	%r1124, %r1124, %r844;
	ld.global.u32 	%r845, [%rd9+132];
	xor.b32  	%r1123, %r1123, %r845;
	ld.global.u32 	%r846, [%rd9+136];
	xor.b32  	%r938, %r938, %r846;
$L__BB1_94:
	and.b32  	%r848, %r796, 128;
	setp.eq.s32 	%p52, %r848, 0;
	@%p52 bra 	$L__BB1_96;
	ld.global.u32 	%r849, [%rd9+140];
	xor.b32  	%r942, %r942, %r849;
	ld.global.u32 	%r850, [%rd9+144];
	xor.b32  	%r1125, %r1125, %r850;
	ld.global.u32 	%r851, [%rd9+148];
	xor.b32  	%r1124, %r1124, %r851;
	ld.global.u32 	%r852, [%rd9+152];
	xor.b32  	%r1123, %r1123, %r852;
	ld.global.u32 	%r853, [%rd9+156];
	xor.b32  	%r938, %r938, %r853;
$L__BB1_96:
	and.b32  	%r855, %r796, 256;
	setp.eq.s32 	%p53, %r855, 0;
	@%p53 bra 	$L__BB1_98;
	ld.global.u32 	%r856, [%rd9+160];
	xor.b32  	%r942, %r942, %r856;
	ld.global.u32 	%r857, [%rd9+164];
	xor.b32  	%r1125, %r1125, %r857;
	ld.global.u32 	%r858, [%rd9+168];
	xor.b32  	%r1124, %r1124, %r858;
	ld.global.u32 	%r859, [%rd9+172];
	xor.b32  	%r1123, %r1123, %r859;
	ld.global.u32 	%r860, [%rd9+176];
	xor.b32  	%r938, %r938, %r860;
$L__BB1_98:
	and.b32  	%r862, %r796, 512;
	setp.eq.s32 	%p54, %r862, 0;
	@%p54 bra 	$L__BB1_100;
	ld.global.u32 	%r863, [%rd9+180];
	xor.b32  	%r942, %r942, %r863;
	ld.global.u32 	%r864, [%rd9+184];
	xor.b32  	%r1125, %r1125, %r864;
	ld.global.u32 	%r865, [%rd9+188];
	xor.b32  	%r1124, %r1124, %r865;
	ld.global.u32 	%r866, [%rd9+192];
	xor.b32  	%r1123, %r1123, %r866;
	ld.global.u32 	%r867, [%rd9+196];
	xor.b32  	%r938, %r938, %r867;
$L__BB1_100:
	and.b32  	%r869, %r796, 1024;
	setp.eq.s32 	%p55, %r869, 0;
	@%p55 bra 	$L__BB1_102;
	ld.global.u32 	%r870, [%rd9+200];
	xor.b32  	%r942, %r942, %r870;
	ld.global.u32 	%r871, [%rd9+204];
	xor.b32  	%r1125, %r1125, %r871;
	ld.global.u32 	%r872, [%rd9+208];
	xor.b32  	%r1124, %r1124, %r872;
	ld.global.u32 	%r873, [%rd9+212];
	xor.b32  	%r1123, %r1123, %r873;
	ld.global.u32 	%r874, [%rd9+216];
	xor.b32  	%r938, %r938, %r874;
$L__BB1_102:
	and.b32  	%r876, %r796, 2048;
	setp.eq.s32 	%p56, %r876, 0;
	@%p56 bra 	$L__BB1_104;
	ld.global.u32 	%r877, [%rd9+220];
	xor.b32  	%r942, %r942, %r877;
	ld.global.u32 	%r878, [%rd9+224];
	xor.b32  	%r1125, %r1125, %r878;
	ld.global.u32 	%r879, [%rd9+228];
	xor.b32  	%r1124, %r1124, %r879;
	ld.global.u32 	%r880, [%rd9+232];
	xor.b32  	%r1123, %r1123, %r880;
	ld.global.u32 	%r881, [%rd9+236];
	xor.b32  	%r938, %r938, %r881;
$L__BB1_104:
	and.b32  	%r883, %r796, 4096;
	setp.eq.s32 	%p57, %r883, 0;
	@%p57 bra 	$L__BB1_106;
	ld.global.u32 	%r884, [%rd9+240];
	xor.b32  	%r942, %r942, %r884;
	ld.global.u32 	%r885, [%rd9+244];
	xor.b32  	%r1125, %r1125, %r885;
	ld.global.u32 	%r886, [%rd9+248];
	xor.b32  	%r1124, %r1124, %r886;
	ld.global.u32 	%r887, [%rd9+252];
	xor.b32  	%r1123, %r1123, %r887;
	ld.global.u32 	%r888, [%rd9+256];
	xor.b32  	%r938, %r938, %r888;
$L__BB1_106:
	and.b32  	%r890, %r796, 8192;
	setp.eq.s32 	%p58, %r890, 0;
	@%p58 bra 	$L__BB1_108;
	ld.global.u32 	%r891, [%rd9+260];
	xor.b32  	%r942, %r942, %r891;
	ld.global.u32 	%r892, [%rd9+264];
	xor.b32  	%r1125, %r1125, %r892;
	ld.global.u32 	%r893, [%rd9+268];
	xor.b32  	%r1124, %r1124, %r893;
	ld.global.u32 	%r894, [%rd9+272];
	xor.b32  	%r1123, %r1123, %r894;
	ld.global.u32 	%r895, [%rd9+276];
	xor.b32  	%r938, %r938, %r895;
$L__BB1_108:
	and.b32  	%r897, %r796, 16384;
	setp.eq.s32 	%p59, %r897, 0;
	@%p59 bra 	$L__BB1_110;
	ld.global.u32 	%r898, [%rd9+280];
	xor.b32  	%r942, %r942, %r898;
	ld.global.u32 	%r899, [%rd9+284];
	xor.b32  	%r1125, %r1125, %r899;
	ld.global.u32 	%r900, [%rd9+288];
	xor.b32  	%r1124, %r1124, %r900;
	ld.global.u32 	%r901, [%rd9+292];
	xor.b32  	%r1123, %r1123, %r901;
	ld.global.u32 	%r902, [%rd9+296];
	xor.b32  	%r938, %r938, %r902;
$L__BB1_110:
	and.b32  	%r904, %r796, 32768;
	setp.eq.s32 	%p60, %r904, 0;
	@%p60 bra 	$L__BB1_112;
	ld.global.u32 	%r905, [%rd9+300];
	xor.b32  	%r942, %r942, %r905;
	ld.global.u32 	%r906, [%rd9+304];
	xor.b32  	%r1125, %r1125, %r906;
	ld.global.u32 	%r907, [%rd9+308];
	xor.b32  	%r1124, %r1124, %r907;
	ld.global.u32 	%r908, [%rd9+312];
	xor.b32  	%r1123, %r1123, %r908;
	ld.global.u32 	%r909, [%rd9+316];
	xor.b32  	%r938, %r938, %r909;
$L__BB1_112:
	add.s32 	%r1121, %r1121, 16;
	setp.ne.s32 	%p61, %r1121, 32;
	@%p61 bra 	$L__BB1_80;
	mad.lo.s32 	%r910, %r1115, -31, %r368;
	add.s32 	%r1115, %r910, 1;
	setp.ne.s32 	%p62, %r1115, 5;
	@%p62 bra 	$L__BB1_79;
	st.local.u32 	[%rd2+4], %r942;
	st.local.v2.u32 	[%rd2+8], {%r1125, %r1124};
	st.local.v2.u32 	[%rd2+16], {%r1123, %r938};
$L__BB1_115:
	shr.u64 	%rd42, %rd4, 2;
	add.s32 	%r925, %r925, 1;
	setp.gt.u64 	%p63, %rd4, 3;
	@%p63 bra 	$L__BB1_3;
$L__BB1_116:
	shr.u32 	%r911, %r942, 2;
	xor.b32  	%r912, %r911, %r942;
	shl.b32 	%r913, %r938, 4;
	shl.b32 	%r914, %r912, 1;
	xor.b32  	%r915, %r914, %r913;
	xor.b32  	%r916, %r915, %r912;
	xor.b32  	%r917, %r916, %r938;
	add.s32 	%r918, %r3, %r917;
	add.s32 	%r919, %r918, 362437;
	cvt.u64.u32 	%rd11, %r919;
	sub.s64 	%rd12, %rd17, %rd1;
	and.b64  	%rd32, %rd12, -4294967296;
	setp.ne.s64 	%p64, %rd32, 0;
	@%p64 bra 	$L__BB1_118;
	cvt.u32.u64 	%r920, %rd12;
	cvt.u32.u64 	%r921, %rd11;
	rem.u32 	%r922, %r921, %r920;
	cvt.u64.u32 	%rd43, %r922;
	bra.uni 	$L__BB1_119;
$L__BB1_118:
	rem.u64 	%rd43, %rd11, %rd12;
$L__BB1_119:
	cvta.to.global.u64 	%rd33, %rd16;
	not.b64 	%rd34, %rd1;
	add.s64 	%rd35, %rd17, %rd34;
	shl.b64 	%rd36, %rd35, 3;
	add.s64 	%rd37, %rd33, %rd36;
	ld.global.u64 	%rd38, [%rd37];
	shl.b64 	%rd39, %rd43, 3;
	add.s64 	%rd40, %rd33, %rd39;
	ld.global.u64 	%rd41, [%rd40];
	st.global.u64 	[%rd37], %rd41;
	st.global.u64 	[%rd40], %rd38;
$L__BB1_120:
	ret;

}
	// .globl	_Z20prepare_batch_kernelPKlPKmS2_PlS3_PfS4_mm
.visible .entry _Z20prepare_batch_kernelPKlPKmS2_PlS3_PfS4_mm(
	.param .u64 .ptr .align 1 _Z20prepare_batch_kernelPKlPKmS2_PlS3_PfS4_mm_param_0,
	.param .u64 .ptr .align 1 _Z20prepare_batch_kernelPKlPKmS2_PlS3_PfS4_mm_param_1,
	.param .u64 .ptr .align 1 _Z20prepare_batch_kernelPKlPKmS2_PlS3_PfS4_mm_param_2,
	.param .u64 .ptr .align 1 _Z20prepare_batch_kernelPKlPKmS2_PlS3_PfS4_mm_param_3,
	.param .u64 .ptr .align 1 _Z20prepare_batch_kernelPKlPKmS2_PlS3_PfS4_mm_param_4,
	.param .u64 .ptr .align 1 _Z20prepare_batch_kernelPKlPKmS2_PlS3_PfS4_mm_param_5,
	.param .u64 .ptr .align 1 _Z20prepare_batch_kernelPKlPKmS2_PlS3_PfS4_mm_param_6,
	.param .u64 _Z20prepare_batch_kernelPKlPKmS2_PlS3_PfS4_mm_param_7,
	.param .u64 _Z20prepare_batch_kernelPKlPKmS2_PlS3_PfS4_mm_param_8
)
{
	.reg .pred 	%p<5>;
	.reg .b32 	%r<11>;
	.reg .b32 	%f<2>;
	.reg .b64 	%rd<59>;

	ld.param.u64 	%rd15, [_Z20prepare_batch_kernelPKlPKmS2_PlS3_PfS4_mm_param_0];
	ld.param.u64 	%rd16, [_Z20prepare_batch_kernelPKlPKmS2_PlS3_PfS4_mm_param_1];
	ld.param.u64 	%rd17, [_Z20prepare_batch_kernelPKlPKmS2_PlS3_PfS4_mm_param_2];
	ld.param.u64 	%rd20, [_Z20prepare_batch_kernelPKlPKmS2_PlS3_PfS4_mm_param_3];
	ld.param.u64 	%rd21, [_Z20prepare_batch_kernelPKlPKmS2_PlS3_PfS4_mm_param_4];
	ld.param.u64 	%rd22, [_Z20prepare_batch_kernelPKlPKmS2_PlS3_PfS4_mm_param_5];
	ld.param.u64 	%rd23, [_Z20prepare_batch_kernelPKlPKmS2_PlS3_PfS4_mm_param_6];
	ld.param.u64 	%rd18, [_Z20prepare_batch_kernelPKlPKmS2_PlS3_PfS4_mm_param_7];
	ld.param.u64 	%rd19, [_Z20prepare_batch_kernelPKlPKmS2_PlS3_PfS4_mm_param_8];
	cvta.to.global.u64 	%rd1, %rd23;
	cvta.to.global.u64 	%rd2, %rd22;
	cvta.to.global.u64 	%rd3, %rd21;
	cvta.to.global.u64 	%rd4, %rd20;
	mov.u32 	%r1, %ctaid.x;
	mov.u32 	%r2, %ntid.x;
	mov.u32 	%r3, %tid.x;
	mad.lo.s32 	%r4, %r1, %r2, %r3;
	cvt.s64.s32 	%rd5, %r4;
	or.b64  	%rd24, %rd5, %rd19;
	and.b64  	%rd25, %rd24, -4294967296;
	setp.ne.s64 	%p1, %rd25, 0;
	@%p1 bra 	$L__BB2_2;
	cvt.u32.u64 	%r5, %rd19;
	cvt.u32.u64 	%r6, %rd5;
	div.u32 	%r7, %r6, %r5;
	mul.lo.s32 	%r8, %r7, %r5;
	sub.s32 	%r9, %r6, %r8;
	cvt.u64.u32 	%rd57, %r7;
	cvt.u64.u32 	%rd58, %r9;
	bra.uni 	$L__BB2_3;
$L__BB2_2:
	div.u64 	%rd57, %rd5, %rd19;
	mul.lo.s64 	%rd26, %rd57, %rd19;
	sub.s64 	%rd58, %rd5, %rd26;
$L__BB2_3:
	shl.b64 	%rd12, %rd57, 32;
	cvt.s64.s32 	%rd27, %rd57;
	setp.ge.u64 	%p2, %rd27, %rd18;
	@%p2 bra 	$L__BB2_7;
	cvta.to.global.u64 	%rd28, %rd17;
	cvta.to.global.u64 	%rd29, %rd16;
	shr.s64 	%rd30, %rd12, 29;
	add.s64 	%rd31, %rd28, %rd30;
	ld.global.u64 	%rd32, [%rd31];
	shl.b64 	%rd33, %rd32, 3;
	add.s64 	%rd34, %rd29, %rd33;
	ld.global.u64 	%rd13, [%rd34];
	ld.global.u64 	%rd35, [%rd34+8];
	cvt.s64.s32 	%rd14, %rd58;
	not.b64 	%rd36, %rd13;
	add.s64 	%rd37, %rd35, %rd36;
	setp.lt.u64 	%p3, %rd14, %rd37;
	@%p3 bra 	$L__BB2_6;
	shl.b64 	%rd38, %rd5, 3;
	add.s64 	%rd39, %rd4, %rd38;
	mov.b64 	%rd40, 0;
	st.global.u64 	[%rd39], %rd40;
	add.s64 	%rd41, %rd3, %rd38;
	st.global.u64 	[%rd41], %rd40;
	shl.b64 	%rd42, %rd5, 2;
	add.s64 	%rd43, %rd2, %rd42;
	mov.b32 	%r10, 0;
	st.global.u32 	[%rd43], %r10;
	add.s64 	%rd44, %rd1, %rd42;
	st.global.u32 	[%rd44], %r10;
	bra.uni 	$L__BB2_7;
$L__BB2_6:
	add.s64 	%rd45, %rd13, %rd14;
	cvta.to.global.u64 	%rd46, %rd15;
	shl.b64 	%rd47, %rd45, 3;
	add.s64 	%rd48, %rd46, %rd47;
	ld.global.u64 	%rd49, [%rd48];
	shl.b64 	%rd50, %rd5, 3;
	add.s64 	%rd51, %rd4, %rd50;
	st.global.u64 	[%rd51], %rd49;
	ld.global.u64 	%rd52, [%rd48+8];
	add.s64 	%rd53, %rd3, %rd50;
	st.global.u64 	[%rd53], %rd52;
	setp.eq.s64 	%p4, %rd49, 0;
	selp.f32 	%f1, 0f00000000, 0f3F800000, %p4;
	shl.b64 	%rd54, %rd5, 2;
	add.s64 	%rd55, %rd2, %rd54;
	st.global.f32 	[%rd55], %f1;
	add.s64 	%rd56, %rd1, %rd54;
	st.global.f32 	[%rd56], %f1;
$L__BB2_7:
	ret;

}
	// .globl	_Z15tokenize_kernelPKcmPiPm
.visible .entry _Z15tokenize_kernelPKcmPiPm(
	.param .u64 .ptr .align 1 _Z15tokenize_kernelPKcmPiPm_param_0,
	.param .u64 _Z15tokenize_kernelPKcmPiPm_param_1,
	.param .u64 .ptr .align 1 _Z15tokenize_kernelPKcmPiPm_param_2,
	.param .u64 .ptr .align 1 _Z15tokenize_kernelPKcmPiPm_param_3
)
{
	.reg .pred 	%p<4>;
	.reg .b16 	%rs<2>;
	.reg .b32 	%r<6>;
	.reg .b64 	%rd<13>;

	ld.param.u64 	%rd3, [_Z15tokenize_kernelPKcmPiPm_param_0];
	ld.param.u64 	%rd6, [_Z15tokenize_kernelPKcmPiPm_param_1];
	ld.param.u64 	%rd4, [_Z15tokenize_kernelPKcmPiPm_param_2];
	ld.param.u64 	%rd5, [_Z15tokenize_kernelPKcmPiPm_param_3];
	mov.u32 	%r1, %ctaid.x;
	mov.u32 	%r2, %ntid.x;
	mov.u32 	%r3, %tid.x;
	mad.lo.s32 	%r4, %r1, %r2, %r3;
	cvt.s64.s32 	%rd1, %r4;
	setp.le.u64 	%p1, %rd6, %rd1;
	@%p1 bra 	$L__BB3_4;
	cvta.to.global.u64 	%rd7, %rd3;
	add.s64 	%rd2, %rd7, %rd1;
	ld.global.u8 	%rs1, [%rd2];
	setp.eq.s16 	%p2, %rs1, 10;
	@%p2 bra 	$L__BB3_4;
	setp.eq.s16 	%p3, %rs1, 32;
	@%p3 bra 	$L__BB3_4;
	cvta.to.global.u64 	%rd8, %rd5;
	atom.global.add.u64 	%rd9, [%rd8], 1;
	ld.global.s8 	%r5, [%rd2];
	cvta.to.global.u64 	%rd10, %rd4;
	shl.b64 	%rd11, %rd9, 2;
	add.s64 	%rd12, %rd10, %rd11;
	st.global.u32 	[%rd12], %r5;
$L__BB3_4:
	ret;

}


// ===== COMPILED SASS (sm_100) =====

	.target	sm_100

	.elftype	@"ET_EXEC"


//--------------------- .note.nv.tkinfo           --------------------------
	.section	.note.nv.tkinfo,"",@"SHT_NOTE"
	.sectionflags	@"SHF_NOTE_NV_TKINFO"
	.tkinfo
        /*0018*/ 	.word	0x00000002
        /*0030*/ 	.string	""
        /*0030*/ 	.string	"ptxas"
        /*0030*/ 	.string	"Cuda compilation tools, release 13.0, V13.0.88"
        /*0030*/ 	.string	"Build cuda_13.0.r13.0/compiler.36424714_0"
        /*0030*/ 	.string	"-arch sm_100 -m 64 "



//--------------------- .note.nv.cuinfo           --------------------------
	.section	.note.nv.cuinfo,"",@"SHT_NOTE"
	.sectionflags	@"SHF_NOTE_NV_CUINFO"
        /*0018*/ 	.short	0x0002
        /*001a*/ 	.short	0x0064
        /*001c*/ 	.short	0x0082
	.zero		2


//--------------------- .nv.info                  --------------------------
	.section	.nv.info,"",@"SHT_CUDA_INFO"
	.align	4


	//----- nvinfo : EIATTR_REGCOUNT
	.align		4
        /*0000*/ 	.byte	0x04, 0x2f
        /*0002*/ 	.short	(.L_10 - .L_9)
	.align		4
.L_9:
        /*0004*/ 	.word	index@(_Z14shuffle_kernelPlmy)
        /*0008*/ 	.word	0x0000001f


	//----- nvinfo : EIATTR_FRAME_SIZE
	.align		4
.L_10:
        /*000c*/ 	.byte	0x04, 0x11
        /*000e*/ 	.short	(.L_12 - .L_11)
	.align		4
.L_11:
        /*0010*/ 	.word	index@($__internal_2_$__cuda_sm20_rem_u64)
        /*0014*/ 	.word	0x00000030


	//----- nvinfo : EIATTR_FRAME_SIZE
	.align		4
.L_12:
        /*0018*/ 	.byte	0x04, 0x11
        /*001a*/ 	.short	(.L_14 - .L_13)
	.align		4
.L_13:
        /*001c*/ 	.word	index@(_Z14shuffle_kernelPlmy)
        /*0020*/ 	.word	0x00000030


	//----- nvinfo : EIATTR_REGCOUNT
	.align		4
.L_14:
        /*0024*/ 	.byte	0x04, 0x2f
        /*0026*/ 	.short	(.L_16 - .L_15)
	.align		4
.L_15:
        /*0028*/ 	.word	index@(_Z19fisher_yates_kernelPlmyi)
        /*002c*/ 	.word	0x0000001f


	//----- nvinfo : EIATTR_FRAME_SIZE
	.align		4
.L_16:
        /*0030*/ 	.byte	0x04, 0x11
        /*0032*/ 	.short	(.L_18 - .L_17)
	.align		4
.L_17:
        /*0034*/ 	.word	index@($__internal_1_$__cuda_sm20_rem_u64)
        /*0038*/ 	.word	0x00000030


	//----- nvinfo : EIATTR_FRAME_SIZE
	.align		4
.L_18:
        /*003c*/ 	.byte	0x04, 0x11
        /*003e*/ 	.short	(.L_20 - .L_19)
	.align		4
.L_19:
        /*0040*/ 	.word	index@(_Z19fisher_yates_kernelPlmyi)
        /*0044*/ 	.word	0x00000030


	//----- nvinfo : EIATTR_REGCOUNT
	.align		4
.L_20:
        /*0048*/ 	.byte	0x04, 0x2f
        /*004a*/ 	.short	(.L_22 - .L_21)
	.align		4
.L_21:
        /*004c*/ 	.word	index@(_Z20prepare_batch_kernelPKlPKmS2_PlS3_PfS4_mm)
        /*0050*/ 	.word	0x00000014


	//----- nvinfo : EIATTR_FRAME_SIZE
	.align		4
.L_22:
        /*0054*/ 	.byte	0x04, 0x11
        /*0056*/ 	.short	(.L_24 - .L_23)
	.align		4
.L_23:
        /*0058*/ 	.word	index@($__internal_0_$__cuda_sm20_div_u64)
        /*005c*/ 	.word	0x00000000


	//----- nvinfo : EIATTR_FRAME_SIZE
	.align		4
.L_24:
        /*0060*/ 	.byte	0x04, 0x11
        /*0062*/ 	.short	(.L_26 - .L_25)
	.align		4
.L_25:
        /*0064*/ 	.word	index@(_Z20prepare_batch_kernelPKlPKmS2_PlS3_PfS4_mm)
        /*0068*/ 	.word	0x00000000


	//----- nvinfo : EIATTR_REGCOUNT
	.align		4
.L_26:
        /*006c*/ 	.byte	0x04, 0x2f
        /*006e*/ 	.short	(.L_28 - .L_27)
	.align		4
.L_27:
        /*0070*/ 	.word	index@(_Z15tokenize_kernelPKcmPiPm)
        /*0074*/ 	.word	0x00000010


	//----- nvinfo : EIATTR_FRAME_SIZE
	.align		4
.L_28:
        /*0078*/ 	.byte	0x04, 0x11
        /*007a*/ 	.short	(.L_30 - .L_29)
	.align		4
.L_29:
        /*007c*/ 	.word	index@(_Z15tokenize_kernelPKcmPiPm)
        /*0080*/ 	.word	0x00000000


	//----- nvinfo : EIATTR_MIN_STACK_SIZE
	.align		4
.L_30:
        /*0084*/ 	.byte	0x04, 0x12
        /*0086*/ 	.short	(.L_32 - .L_31)
	.align		4
.L_31:
        /*0088*/ 	.word	index@(_Z15tokenize_kernelPKcmPiPm)
        /*008c*/ 	.word	0x00000000


	//----- nvinfo : EIATTR_MIN_STACK_SIZE
	.align		4
.L_32:
        /*0090*/ 	.byte	0x04, 0x12
        /*0092*/ 	.short	(.L_34 - .L_33)
	.align		4
.L_33:
        /*0094*/ 	.word	index@(_Z20prepare_batch_kernelPKlPKmS2_PlS3_PfS4_mm)
        /*0098*/ 	.word	0x00000000


	//----- nvinfo : EIATTR_MIN_STACK_SIZE
	.align		4
.L_34:
        /*009c*/ 	.byte	0x04, 0x12
        /*009e*/ 	.short	(.L_36 - .L_35)
	.align		4
.L_35:
        /*00a0*/ 	.word	index@(_Z19fisher_yates_kernelPlmyi)
        /*00a4*/ 	.word	0x00000030


	//----- nvinfo : EIATTR_MIN_STACK_SIZE
	.align		4
.L_36:
        /*00a8*/ 	.byte	0x04, 0x12
        /*00aa*/ 	.short	(.L_38 - .L_37)
	.align		4
.L_37:
        /*00ac*/ 	.word	index@(_Z14shuffle_kernelPlmy)
        /*00b0*/ 	.word	0x00000030
.L_38:


//--------------------- .nv.compat                --------------------------
	.section	.nv.compat,"",@"SHT_CUDA_COMPAT_INFO"
	.align	4
        /*0000*/ 	.byte	0x02, 0x09, 0x00, 0x00, 0x02, 0x02, 0x01, 0x00, 0x02, 0x05, 0x05, 0x00, 0x03, 0x07, 0x01, 0x01
        /*0010*/ 	.byte	0x02, 0x03, 0x00, 0x00, 0x02, 0x06, 0x01, 0x00, 0x04, 0x0b, 0x08, 0x00, 0x09, 0x00, 0x00, 0x00
        /*0020*/ 	.byte	0x00, 0x00, 0x00, 0x00


//--------------------- .nv.info._Z15tokenize_kernelPKcmPiPm --------------------------
	.section	.nv.info._Z15tokenize_kernelPKcmPiPm,"",@"SHT_CUDA_INFO"
	.sectionflags	@""
	.align	4


	//----- nvinfo : EIATTR_CUDA_API_VERSION
	.align		4
        /*0000*/ 	.byte	0x04, 0x37
        /*0002*/ 	.short	(.L_40 - .L_39)
.L_39:
        /*0004*/ 	.word	0x00000082


	//----- nvinfo : EIATTR_KPARAM_INFO
	.align		4
.L_40:
        /*0008*/ 	.byte	0x04, 0x17
        /*000a*/ 	.short	(.L_42 - .L_41)
.L_41:
        /*000c*/ 	.word	0x00000000
        /*0010*/ 	.short	0x0003
        /*0012*/ 	.short	0x0018
        /*0014*/ 	.byte	0x00, 0xf5, 0x21, 0x00


	//----- nvinfo : EIATTR_KPARAM_INFO
	.align		4
.L_42:
        /*0018*/ 	.byte	0x04, 0x17
        /*001a*/ 	.short	(.L_44 - .L_43)
.L_43:
        /*001c*/ 	.word	0x00000000
        /*0020*/ 	.short	0x0002
        /*0022*/ 	.short	0x0010
        /*0024*/ 	.byte	0x00, 0xf5, 0x21, 0x00


	//----- nvinfo : EIATTR_KPARAM_INFO
	.align		4
.L_44:
        /*0028*/ 	.byte	0x04, 0x17
        /*002a*/ 	.short	(.L_46 - .L_45)
.L_45:
        /*002c*/ 	.word	0x00000000
        /*0030*/ 	.short	0x0001
        /*0032*/ 	.short	0x0008
        /*0034*/ 	.byte	0x00, 0xf0, 0x21, 0x00


	//----- nvinfo : EIATTR_KPARAM_INFO
	.align		4
.L_46:
        /*0038*/ 	.byte	0x04, 0x17
        /*003a*/ 	.short	(.L_48 - .L_47)
.L_47:
        /*003c*/ 	.word	0x00000000
        /*0040*/ 	.short	0x0000
        /*0042*/ 	.short	0x0000
        /*0044*/ 	.byte	0x00, 0xf5, 0x21, 0x00


	//----- nvinfo : EIATTR_SPARSE_MMA_MASK
	.align		4
.L_48:
        /*0048*/ 	.byte	0x03, 0x50
        /*004a*/ 	.short	0x0000


	//----- nvinfo : EIATTR_MAXREG_COUNT
	.align		4
        /*004c*/ 	.byte	0x03, 0x1b
        /*004e*/ 	.short	0x00ff


	//----- nvinfo : EIATTR_MERCURY_ISA_VERSION
	.align		4
        /*0050*/ 	.byte	0x03, 0x5f
        /*0052*/ 	.short	0x0101


	//----- nvinfo : EIATTR_INT_WARP_WIDE_INSTR_OFFSETS
	.align		4
        /*0054*/ 	.byte	0x04, 0x31
        /*0056*/ 	.short	(.L_50 - .L_49)


	//   ....[0]....
.L_49:
        /*0058*/ 	.word	0x00000140


	//   ....[1]....
        /*005c*/ 	.word	0x00000260


	//   ....[2]....
        /*0060*/ 	.word	0x00000270


	//----- nvinfo : EIATTR_VRC_CTA_INIT_COUNT
	.align		4
.L_50:
        /*0064*/ 	.byte	0x02, 0x4a
	.zero		1
	.zero		1


	//----- nvinfo : EIATTR_EXIT_INSTR_OFFSETS
	.align		4
        /*0068*/ 	.byte	0x04, 0x1c
        /*006a*/ 	.short	(.L_52 - .L_51)


	//   ....[0]....
.L_51:
        /*006c*/ 	.word	0x00000090


	//   ....[1]....
        /*0070*/ 	.word	0x00000100


	//   ....[2]....
        /*0074*/ 	.word	0x00000120


	//   ....[3]....
        /*0078*/ 	.word	0x000002d0


	//----- nvinfo : EIATTR_CBANK_PARAM_SIZE
	.align		4
.L_52:
        /*007c*/ 	.byte	0x03, 0x19
        /*007e*/ 	.short	0x0020


	//----- nvinfo : EIATTR_PARAM_CBANK
	.align		4
        /*0080*/ 	.byte	0x04, 0x0a
        /*0082*/ 	.short	(.L_54 - .L_53)
	.align		4
.L_53:
        /*0084*/ 	.word	index@(.nv.constant0._Z15tokenize_kernelPKcmPiPm)
        /*0088*/ 	.short	0x0380
        /*008a*/ 	.short	0x0020


	//----- nvinfo : EIATTR_SW_WAR
	.align		4
.L_54:
        /*008c*/ 	.byte	0x04, 0x36
        /*008e*/ 	.short	(.L_56 - .L_55)
.L_55:
        /*0090*/ 	.word	0x00000008
.L_56:


//--------------------- .nv.info._Z20prepare_batch_kernelPKlPKmS2_PlS3_PfS4_mm --------------------------
	.section	.nv.info._Z20prepare_batch_kernelPKlPKmS2_PlS3_PfS4_mm,"",@"SHT_CUDA_INFO"
	.sectionflags	@""
	.align	4


	//----- nvinfo : EIATTR_CUDA_API_VERSION
	.align		4
        /*0000*/ 	.byte	0x04, 0x37
        /*0002*/ 	.short	(.L_58 - .L_57)
.L_57:
        /*0004*/ 	.word	0x00000082


	//----- nvinfo : EIATTR_KPARAM_INFO
	.align		4
.L_58:
        /*0008*/ 	.byte	0x04, 0x17
        /*000a*/ 	.short	(.L_60 - .L_59)
.L_59:
        /*000c*/ 	.word	0x00000000
        /*0010*/ 	.short	0x0008
        /*0012*/ 	.short	0x0040
        /*0014*/ 	.byte	0x00, 0xf0, 0x21, 0x00


	//----- nvinfo : EIATTR_KPARAM_INFO
	.align		4
.L_60:
        /*0018*/ 	.byte	0x04, 0x17
        /*001a*/ 	.short	(.L_62 - .L_61)
.L_61:
        /*001c*/ 	.word	0x00000000
        /*0020*/ 	.short	0x0007
        /*0022*/ 	.short	0x0038
        /*0024*/ 	.byte	0x00, 0xf0, 0x21, 0x00


	//----- nvinfo : EIATTR_KPARAM_INFO
	.align		4
.L_62:
        /*0028*/ 	.byte	0x04, 0x17
        /*002a*/ 	.short	(.L_64 - .L_63)
.L_63:
        /*002c*/ 	.word	0x00000000
        /*0030*/ 	.short	0x0006
        /*0032*/ 	.short	0x0030
        /*0034*/ 	.byte	0x00, 0xf5, 0x21, 0x00


	//----- nvinfo : EIATTR_KPARAM_INFO
	.align		4
.L_64:
        /*0038*/ 	.byte	0x04, 0x17
        /*003a*/ 	.short	(.L_66 - .L_65)
.L_65:
        /*003c*/ 	.word	0x00000000
        /*0040*/ 	.short	0x0005
        /*0042*/ 	.short	0x0028
        /*0044*/ 	.byte	0x00, 0xf5, 0x21, 0x00


	//----- nvinfo : EIATTR_KPARAM_INFO
	.align		4
.L_66:
        /*0048*/ 	.byte	0x04, 0x17
        /*004a*/ 	.short	(.L_68 - .L_67)
.L_67:
        /*004c*/ 	.word	0x00000000
        /*0050*/ 	.short	0x0004
        /*0052*/ 	.short	0x0020
        /*0054*/ 	.byte	0x00, 0xf5, 0x21, 0x00


	//----- nvinfo : EIATTR_KPARAM_INFO
	.align		4
.L_68:
        /*0058*/ 	.byte	0x04, 0x17
        /*005a*/ 	.short	(.L_70 - .L_69)
.L_69:
        /*005c*/ 	.word	0x00000000
        /*0060*/ 	.short	0x0003
        /*0062*/ 	.short	0x0018
        /*0064*/ 	.byte	0x00, 0xf5, 0x21, 0x00


	//----- nvinfo : EIATTR_KPARAM_INFO
	.align		4
.L_70:
        /*0068*/ 	.byte	0x04, 0x17
        /*006a*/ 	.short	(.L_72 - .L_71)
.L_71:
        /*006c*/ 	.word	0x00000000
        /*0070*/ 	.short	0x0002
        /*0072*/ 	.short	0x0010
        /*0074*/ 	.byte	0x00, 0xf5, 0x21, 0x00


	//----- nvinfo : EIATTR_KPARAM_INFO
	.align		4
.L_72:
        /*0078*/ 	.byte	0x04, 0x17
        /*007a*/ 	.short	(.L_74 - .L_73)
.L_73:
        /*007c*/ 	.word	0x00000000
        /*0080*/ 	.short	0x0001
        /*0082*/ 	.short	0x0008
        /*0084*/ 	.byte	0x00, 0xf5, 0x21, 0x00


	//----- nvinfo : EIATTR_KPARAM_INFO
	.align		4
.L_74:
        /*0088*/ 	.byte	0x04, 0x17
        /*008a*/ 	.short	(.L_76 - .L_75)
.L_75:
        /*008c*/ 	.word	0x00000000
        /*0090*/ 	.short	0x0000
        /*0092*/ 	.short	0x0000
        /*0094*/ 	.byte	0x00, 0xf5, 0x21, 0x00


	//----- nvinfo : EIATTR_SPARSE_MMA_MASK
	.align		4
.L_76:
        /*0098*/ 	.byte	0x03, 0x50
        /*009a*/ 	.short	0x0000


	//----- nvinfo : EIATTR_MAXREG_COUNT
	.align		4
        /*009c*/ 	.byte	0x03, 0x1b
        /*009e*/ 	.short	0x00ff


	//----- nvinfo : EIATTR_MERCURY_ISA_VERSION
	.align		4
        /*00a0*/ 	.byte	0x03, 0x5f
        /*00a2*/ 	.short	0x0101


	//----- nvinfo : EIATTR_VRC_CTA_INIT_COUNT
	.align		4
        /*00a4*/ 	.byte	0x02, 0x4a
	.zero		1
	.zero		1


	//----- nvinfo : EIATTR_EXIT_INSTR_OFFSETS
	.align		4
        /*00a8*/ 	.byte	0x04, 0x1c
        /*00aa*/ 	.short	(.L_78 - .L_77)


	//   ....[0]....
.L_77:
        /*00ac*/ 	.word	0x000002c0


	//   ....[1]....
        /*00b0*/ 	.word	0x00000530


	//   ....[2]....
        /*00b4*/ 	.word	0x00000710


	//----- nvinfo : EIATTR_CRS_STACK_SIZE
	.align		4
.L_78:
        /*00b8*/ 	.byte	0x04, 0x1e
        /*00ba*/ 	.short	(.L_80 - .L_79)
.L_79:
        /*00bc*/ 	.word	0x00000000


	//----- nvinfo : EIATTR_CBANK_PARAM_SIZE
	.align		4
.L_80:
        /*00c0*/ 	.byte	0x03, 0x19
        /*00c2*/ 	.short	0x0048


	//----- nvinfo : EIATTR_PARAM_CBANK
	.align		4
        /*00c4*/ 	.byte	0x04, 0x0a
        /*00c6*/ 	.short	(.L_82 - .L_81)
	.align		4
.L_81:
        /*00c8*/ 	.word	index@(.nv.constant0._Z20prepare_batch_kernelPKlPKmS2_PlS3_PfS4_mm)
        /*00cc*/ 	.short	0x0380
        /*00ce*/ 	.short	0x0048


	//----- nvinfo : EIATTR_SW_WAR
	.align		4
.L_82:
        /*00d0*/ 	.byte	0x04, 0x36
        /*00d2*/ 	.short	(.L_84 - .L_83)
.L_83:
        /*00d4*/ 	.word	0x00000008
.L_84:


//--------------------- .nv.info._Z19fisher_yates_kernelPlmyi --------------------------
	.section	.nv.info._Z19fisher_yates_kernelPlmyi,"",@"SHT_CUDA_INFO"
	.sectionflags	@""
	.align	4


	//----- nvinfo : EIATTR_CUDA_API_VERSION
	.align		4
        /*0000*/ 	.byte	0x04, 0x37
        /*0002*/ 	.short	(.L_86 - .L_85)
.L_85:
        /*0004*/ 	.word	0x00000082


	//----- nvinfo : EIATTR_KPARAM_INFO
	.align		4
.L_86:
        /*0008*/ 	.byte	0x04, 0x17
        /*000a*/ 	.short	(.L_88 - .L_87)
.L_87:
        /*000c*/ 	.word	0x00000000
        /*0010*/ 	.short	0x0003
        /*0012*/ 	.short	0x0018
        /*0014*/ 	.byte	0x00, 0xf0, 0x11, 0x00


	//----- nvinfo : EIATTR_KPARAM_INFO
	.align		4
.L_88:
        /*0018*/ 	.byte	0x04, 0x17
        /*001a*/ 	.short	(.L_90 - .L_89)
.L_89:
        /*001c*/ 	.word	0x00000000
        /*0020*/ 	.short	0x0002
        /*0022*/ 	.short	0x0010
        /*0024*/ 	.byte	0x00, 0xf0, 0x21, 0x00


	//----- nvinfo : EIATTR_KPARAM_INFO
	.align		4
.L_90:
        /*0028*/ 	.byte	0x04, 0x17
        /*002a*/ 	.short	(.L_92 - .L_91)
.L_91:
        /*002c*/ 	.word	0x00000000
        /*0030*/ 	.short	0x0001
        /*0032*/ 	.short	0x0008
        /*0034*/ 	.byte	0x00, 0xf0, 0x21, 0x00


	//----- nvinfo : EIATTR_KPARAM_INFO
	.align		4
.L_92:
        /*0038*/ 	.byte	0x04, 0x17
        /*003a*/ 	.short	(.L_94 - .L_93)
.L_93:
        /*003c*/ 	.word	0x00000000
        /*0040*/ 	.short	0x0000
        /*0042*/ 	.short	0x0000
        /*0044*/ 	.byte	0x00, 0xf5, 0x21, 0x00


	//----- nvinfo : EIATTR_SPARSE_MMA_MASK
	.align		4
.L_94:
        /*0048*/ 	.byte	0x03, 0x50
        /*004a*/ 	.short	0x0000


	//----- nvinfo : EIATTR_MAXREG_COUNT
	.align		4
        /*004c*/ 	.byte	0x03, 0x1b
        /*004e*/ 	.short	0x00ff


	//----- nvinfo : EIATTR_MERCURY_ISA_VERSION
	.align		4
        /*0050*/ 	.byte	0x03, 0x5f
        /*0052*/ 	.short	0x0101


	//----- nvinfo : EIATTR_VRC_CTA_INIT_COUNT
	.align		4
        /*0054*/ 	.byte	0x02, 0x4a
	.zero		1
	.zero		1


	//----- nvinfo : EIATTR_EXIT_INSTR_OFFSETS
	.align		4
        /*0058*/ 	.byte	0x04, 0x1c
        /*005a*/ 	.short	(.L_96 - .L_95)


	//   ....[0]....
.L_95:
        /*005c*/ 	.word	0x000000f0


	//   ....[1]....
        /*0060*/ 	.word	0x00002ab0


	//----- nvinfo : EIATTR_CRS_STACK_SIZE
	.align		4
.L_96:
        /*0064*/ 	.byte	0x04, 0x1e
        /*0066*/ 	.short	(.L_98 - .L_97)
.L_97:
        /*0068*/ 	.word	0x00000000


	//----- nvinfo : EIATTR_CBANK_PARAM_SIZE
	.align		4
.L_98:
        /*006c*/ 	.byte	0x03, 0x19
        /*006e*/ 	.short	0x001c


	//----- nvinfo : EIATTR_PARAM_CBANK
	.align		4
        /*0070*/ 	.byte	0x04, 0x0a
        /*0072*/ 	.short	(.L_100 - .L_99)
	.align		4
.L_99:
        /*0074*/ 	.word	index@(.nv.constant0._Z19fisher_yates_kernelPlmyi)
        /*0078*/ 	.short	0x0380
        /*007a*/ 	.short	0x001c


	//----- nvinfo : EIATTR_SW_WAR
	.align		4
.L_100:
        /*007c*/ 	.byte	0x04, 0x36
        /*007e*/ 	.short	(.L_102 - .L_101)
.L_101:
        /*0080*/ 	.word	0x00000008
.L_102:


//--------------------- .nv.info._Z14shuffle_kernelPlmy --------------------------
	.section	.nv.info._Z14shuffle_kernelPlmy,"",@"SHT_CUDA_INFO"
	.sectionflags	@""
	.align	4


	//----- nvinfo : EIATTR_CUDA_API_VERSION
	.align		4
        /*0000*/ 	.byte	0x04, 0x37
        /*0002*/ 	.short	(.L_104 - .L_103)
.L_103:
        /*0004*/ 	.word	0x00000082


	//----- nvinfo : EIATTR_KPARAM_INFO
	.align		4
.L_104:
        /*0008*/ 	.byte	0x04, 0x17
        /*000a*/ 	.short	(.L_106 - .L_105)
.L_105:
        /*000c*/ 	.word	0x00000000
        /*0010*/ 	.short	0x0002
        /*0012*/ 	.short	0x0010
        /*0014*/ 	.byte	0x00, 0xf0, 0x21, 0x00


	//----- nvinfo : EIATTR_KPARAM_INFO
	.align		4
.L_106:
        /*0018*/ 	.byte	0x04, 0x17
        /*001a*/ 	.short	(.L_108 - .L_107)
.L_107:
        /*001c*/ 	.word	0x00000000
        /*0020*/ 	.short	0x0001
        /*0022*/ 	.short	0x0008
        /*0024*/ 	.byte	0x00, 0xf0, 0x21, 0x00


	//----- nvinfo : EIATTR_KPARAM_INFO
	.align		4
.L_108:
        /*0028*/ 	.byte	0x04, 0x17
        /*002a*/ 	.short	(.L_110 - .L_109)
.L_109:
        /*002c*/ 	.word	0x00000000
        /*0030*/ 	.short	0x0000
        /*0032*/ 	.short	0x0000
        /*0034*/ 	.byte	0x00, 0xf5, 0x21, 0x00


	//----- nvinfo : EIATTR_SPARSE_MMA_MASK
	.align		4
.L_110:
        /*0038*/ 	.byte	0x03, 0x50
        /*003a*/ 	.short	0x0000


	//----- nvinfo : EIATTR_MAXREG_COUNT
	.align		4
        /*003c*/ 	.byte	0x03, 0x1b
        /*003e*/ 	.short	0x00ff


	//----- nvinfo : EIATTR_MERCURY_ISA_VERSION
	.align		4
        /*0040*/ 	.byte	0x03, 0x5f
        /*0042*/ 	.short	0x0101


	//----- nvinfo : EIATTR_VRC_CTA_INIT_COUNT
	.align		4
        /*0044*/ 	.byte	0x02, 0x4a
	.zero		1
	.zero		1


	//----- nvinfo : EIATTR_EXIT_INSTR_OFFSETS
	.align		4
        /*0048*/ 	.byte	0x04, 0x1c
        /*004a*/ 	.short	(.L_112 - .L_111)


	//   ....[0]....
.L_111:
        /*004c*/ 	.word	0x000000a0


	//   ....[1]....
        /*0050*/ 	.word	0x000029c0


	//----- nvinfo : EIATTR_CRS_STACK_SIZE
	.align		4
.L_112:
        /*0054*/ 	.byte	0x04, 0x1e
        /*0056*/ 	.short	(.L_114 - .L_113)
.L_113:
        /*0058*/ 	.word	0x00000000


	//----- nvinfo : EIATTR_CBANK_PARAM_SIZE
	.align		4
.L_114:
        /*005c*/ 	.byte	0x03, 0x19
        /*005e*/ 	.short	0x0018


	//----- nvinfo : EIATTR_PARAM_CBANK
	.align		4
        /*0060*/ 	.byte	0x04, 0x0a
        /*0062*/ 	.short	(.L_116 - .L_115)
	.align		4
.L_115:
        /*0064*/ 	.word	index@(.nv.constant0._Z14shuffle_kernelPlmy)
        /*0068*/ 	.short	0x0380
        /*006a*/ 	.short	0x0018


	//----- nvinfo : EIATTR_SW_WAR
	.align		4
.L_116:
        /*006c*/ 	.byte	0x04, 0x36
        /*006e*/ 	.short	(.L_118 - .L_117)
.L_117:
        /*0070*/ 	.word	0x00000008
.L_118:


//--------------------- .nv.callgraph             --------------------------
	.section	.nv.callgraph,"",@"SHT_CUDA_CALLGRAPH"
	.align	4
	.sectionentsize	8
	.align		4
        /*0000*/ 	.word	0x00000000
	.align		4
        /*0004*/ 	.word	0xffffffff
	.align		4
        /*0008*/ 	.word	0x00000000
	.align		4
        /*000c*/ 	.word	0xfffffffe
	.align		4
        /*0010*/ 	.word	0x00000000
	.align		4
        /*0014*/ 	.word	0xfffffffd
	.align		4
        /*0018*/ 	.word	0x00000000
	.align		4
        /*001c*/ 	.word	0xfffffffc


//--------------------- .nv.constant4             --------------------------
	.section	.nv.constant4,"a",@progbits
	.align	8
	.align		8
.nv.constant4:
        /*0000*/ 	.dword	precalc_xorwow_matrix
	.align		8
        /*0008*/ 	.dword	precalc_xorwow_offset_matrix
	.align		8
        /*0010*/ 	.dword	mrg32k3aM1
	.align		8
        /*0018*/ 	.dword	mrg32k3aM2
	.align		8
        /*0020*/ 	.dword	mrg32k3aM1SubSeq
	.align		8
        /*0028*/ 	.dword	mrg32k3aM2SubSeq
	.align		8
        /*0030*/ 	.dword	mrg32k3aM1Seq
	.align		8
        /*0038*/ 	.dword	mrg32k3aM2Seq


//--------------------- .nv.constant3             --------------------------
	.section	.nv.constant3,"a",@progbits
	.align	8
.nv.constant3:
	.type		__cr_lgamma_table,@object
	.size		__cr_lgamma_table,(.L_8 - __cr_lgamma_table)
__cr_lgamma_table:
        /*0000*/ 	.byte	0x00, 0x00, 0x00, 0x00, 0x00, 0x00, 0x00, 0x00, 0x00, 0x00, 0x00, 0x00, 0x00, 0x00, 0x00, 0x00
        /*0010*/ 	.byte	0xef, 0x39, 0xfa, 0xfe, 0x42, 0x2e, 0xe6, 0x3f, 0x02, 0x20, 0x2a, 0xfa, 0x0b, 0xab, 0xfc, 0x3f
        /*0020*/ 	.byte	0xf9, 0x2c, 0x92, 0x7c, 0xa7, 0x6c, 0x09, 0x40, 0xc9, 0x79, 0x44, 0x3c, 0x64, 0x26, 0x13, 0x40
        /*0030*/ 	.byte	0xca, 0x01, 0xcf, 0x3a, 0x27, 0x51, 0x1a, 0x40, 0x30, 0xcc, 0x2d, 0xf3, 0xe1, 0x0c, 0x21, 0x40
        /*0040*/ 	.byte	0x0d, 0xb7, 0xfc, 0x82, 0x8e, 0x35, 0x25, 0x40
.L_8:


//--------------------- .text._Z15tokenize_kernelPKcmPiPm --------------------------
	.section	.text._Z15tokenize_kernelPKcmPiPm,"ax",@progbits
	.align	128
        .global         _Z15tokenize_kernelPKcmPiPm
        .type           _Z15tokenize_kernelPKcmPiPm,@function
        .size           _Z15tokenize_kernelPKcmPiPm,(.L_x_38 - _Z15tokenize_kernelPKcmPiPm)
        .other          _Z15tokenize_kernelPKcmPiPm,@"STO_CUDA_ENTRY STV_DEFAULT"
_Z15tokenize_kernelPKcmPiPm:
.text._Z15tokenize_kernelPKcmPiPm:
[----:B------:R-:W-:Y:S01]  /*0000*/  LDC R1, c[0x0][0x37c] ;  /* 0x0000df00ff017b82 */ /* 0x000fe20000000800 */
[----:B------:R-:W0:Y:S07]  /*0010*/  S2R R3, SR_TID.X ;  /* 0x0000000000037919 */ /* 0x000e2e0000002100 */
[----:B------:R-:W0:Y:S01]  /*0020*/  S2UR UR4, SR_CTAID.X ;  /* 0x00000000000479c3 */ /* 0x000e220000002500 */
[----:B------:R-:W1:Y:S07]  /*0030*/  LDCU.64 UR6, c[0x0][0x388] ;  /* 0x00007100ff0677ac */ /* 0x000e6e0008000a00 */
[----:B------:R-:W0:Y:S02]  /*0040*/  LDC R2, c[0x0][0x360] ;  /* 0x0000d800ff027b82 */ /* 0x000e240000000800 */
[----:B0-----:R-:W-:-:S05]  /*0050*/  IMAD R2, R2, UR4, R3 ;  /* 0x0000000402027c24 */ /* 0x001fca000f8e0203 */
[----:B-1----:R-:W-:Y:S02]  /*0060*/  ISETP.GE.U32.AND P0, PT, R2, UR6, PT ;  /* 0x0000000602007c0c */ /* 0x002fe4000bf06070 */
[----:B------:R-:W-:-:S04]  /*0070*/  SHF.R.S32.HI R0, RZ, 0x1f, R2 ;  /* 0x0000001fff007819 */ /* 0x000fc80000011402 */
[----:B------:R-:W-:-:S13]  /*0080*/  ISETP.GE.U32.AND.EX P0, PT, R0, UR7, PT, P0 ;  /* 0x0000000700007c0c */ /* 0x000fda000bf06100 */
[----:B------:R-:W-:Y:S05]  /*0090*/  @P0 EXIT ;  /* 0x000000000000094d */ /* 0x000fea0003800000 */
[----:B------:R-:W0:Y:S01]  /*00a0*/  LDCU.64 UR4, c[0x0][0x380] ;  /* 0x00007000ff0477ac */ /* 0x000e220008000a00 */
[----:B------:R-:W1:Y:S01]  /*00b0*/  LDCU.64 UR8, c[0x0][0x358] ;  /* 0x00006b00ff0877ac */ /* 0x000e620008000a00 */
[----:B0-----:R-:W-:-:S04]  /*00c0*/  IADD3 R2, P0, PT, R2, UR4, RZ ;  /* 0x0000000402027c10 */ /* 0x001fc8000ff1e0ff */
[----:B------:R-:W-:-:S05]  /*00d0*/  IADD3.X R3, PT, PT, R0, UR5, RZ, P0, !PT ;  /* 0x0000000500037c10 */ /* 0x000fca00087fe4ff */
[----:B-1----:R-:W2:Y:S02]  /*00e0*/  LDG.E.U8 R0, desc[UR8][R2.64] ;  /* 0x0000000802007981 */ /* 0x002ea4000c1e1100 */
[----:B--2---:R-:W-:-:S13]  /*00f0*/  ISETP.NE.AND P0, PT, R0, 0xa, PT ;  /* 0x0000000a0000780c */ /* 0x004fda0003f05270 */
[----:B------:R-:W-:Y:S05]  /*0100*/  @!P0 EXIT ;  /* 0x000000000000894d */ /* 0x000fea0003800000 */
[----:B------:R-:W-:-:S13]  /*0110*/  ISETP.NE.AND P0, PT, R0, 0x20, PT ;  /* 0x000000200000780c */ /* 0x000fda0003f05270 */
[----:B------:R-:W-:Y:S05]  /*0120*/  @!P0 EXIT ;  /* 0x000000000000894d */ /* 0x000fea0003800000 */
[----:B------:R-:W0:Y:S01]  /*0130*/  S2R R0, SR_LANEID ;  /* 0x0000000000007919 */ /* 0x000e220000000000 */
[----:B------:R-:W-:Y:S01]  /*0140*/  VOTEU.ANY UR5, UPT, PT ;  /* 0x0000000000057886 */ /* 0x000fe200038e0100 */
[----:B------:R-:W1:Y:S01]  /*0150*/  LDC.64 R4, c[0x0][0x398] ;  /* 0x0000e600ff047b82 */ /* 0x000e620000000a00 */
[----:B------:R-:W0:Y:S01]  /*0160*/  FLO.U32 R11, UR5 ;  /* 0x00000005000b7d00 */ /* 0x000e2200080e0000 */
[----:B------:R-:W-:Y:S01]  /*0170*/  UPOPC UR6, UR5 ;  /* 0x00000005000672bf */ /* 0x000fe20008000000 */
[----:B------:R-:W-:-:S03]  /*0180*/  UMOV UR4, URZ ;  /* 0x000000ff00047c82 */ /* 0x000fc60008000000 */
[----:B------:R-:W-:-:S04]  /*0190*/  UIMAD.WIDE.U32 UR6, UR6, 0x1, URZ ;  /* 0x00000001060678a5 */ /* 0x000fc8000f8e00ff */
[----:B------:R-:W-:Y:S02]  /*01a0*/  UIADD3 UR4, UPT, UPT, UR7, UR4, URZ ;  /* 0x0000000407047290 */ /* 0x000fe4000fffe0ff */
[----:B------:R-:W-:Y:S02]  /*01b0*/  IMAD.U32 R7, RZ, RZ, UR7 ;  /* 0x00000007ff077e24 */ /* 0x000fe4000f8e00ff */
[----:B------:R-:W-:Y:S02]  /*01c0*/  IMAD.U32 R6, RZ, RZ, UR6 ;  /* 0x00000006ff067e24 */ /* 0x000fe4000f8e00ff */
[----:B------:R-:W-:Y:S01]  /*01d0*/  IMAD.U32 R7, RZ, RZ, UR4 ;  /* 0x00000004ff077e24 */ /* 0x000fe2000f8e00ff */
[----:B------:R-:W2:Y:S01]  /*01e0*/  LDCU.64 UR6, c[0x0][0x390] ;  /* 0x00007200ff0677ac */ /* 0x000ea20008000a00 */
[----:B0-----:R-:W-:-:S13]  /*01f0*/  ISETP.EQ.U32.AND P0, PT, R11, R0, PT ;  /* 0x000000000b00720c */ /* 0x001fda0003f02070 */
[----:B-1----:R-:W3:Y:S04]  /*0200*/  @P0 ATOMG.E.ADD.64.STRONG.GPU PT, R4, desc[UR8][R4.64], R6 ;  /* 0x80000006040409a8 */ /* 0x002ee800081ef508 */
[----:B------:R-:W4:Y:S01]  /*0210*/  LDG.E.S8 R3, desc[UR8][R2.64] ;  /* 0x0000000802037981 */ /* 0x000f22000c1e1300 */
[----:B------:R-:W-:Y:S01]  /*0220*/  UMOV UR4, URZ ;  /* 0x000000ff00047c82 */ /* 0x000fe20008000000 */
[----:B------:R-:W0:Y:S02]  /*0230*/  S2R R0, SR_LTMASK ;  /* 0x0000000000007919 */ /* 0x000e240000003900 */
[----:B0-----:R-:W-:-:S04]  /*0240*/  LOP3.LUT R0, R0, UR5, RZ, 0xc0, !PT ;  /* 0x0000000500007c12 */ /* 0x001fc8000f8ec0ff */
[----:B------:R-:W0:Y:S01]  /*0250*/  POPC R13, R0 ;  /* 0x00000000000d7309 */ /* 0x000e220000000000 */
[----:B---3--:R-:W-:Y:S04]  /*0260*/  SHFL.IDX PT, R8, R4, R11, 0x1f ;  /* 0x00001f0b04087589 */ /* 0x008fe800000e0000 */
[----:B------:R-:W0:Y:S02]  /*0270*/  SHFL.IDX PT, R9, R5, R11, 0x1f ;  /* 0x00001f0b05097589 */ /* 0x000e2400000e0000 */
[----:B0-----:R-:W-:-:S04]  /*0280*/  IMAD.WIDE.U32 R8, R13, 0x1, R8 ;  /* 0x000000010d087825 */ /* 0x001fc800078e0008 */
[----:B------:R-:W-:Y:S01]  /*0290*/  VIADD R9, R9, UR4 ;  /* 0x0000000409097c36 */ /* 0x000fe20008000000 */
[----:B--2---:R-:W-:-:S04]  /*02a0*/  LEA R6, P0, R8, UR6, 0x2 ;  /* 0x0000000608067c11 */ /* 0x004fc8000f8010ff */
[----:B------:R-:W-:-:S05]  /*02b0*/  LEA.HI.X R7, R8, UR7, R9, 0x2, P0 ;  /* 0x0000000708077c11 */ /* 0x000fca00080f1409 */
[----:B----4-:R-:W-:Y:S01]  /*02c0*/  STG.E desc[UR8][R6.64], R3 ;  /* 0x0000000306007986 */ /* 0x010fe2000c101908 */
[----:B------:R-:W-:Y:S05]  /*02d0*/  EXIT ;  /* 0x000000000000794d */ /* 0x000fea0003800000 */
.L_x_0:
[----:B------:R-:W-:-:S00]  /*02e0*/  BRA `(.L_x_0) ;  /* 0xfffffffc00fc7947 */ /* 0x000fc0000383ffff */
[----:B------:R-:W-:-:S00]  /*02f0*/  NOP ;  /* 0x0000000000007918 */ /* 0x000fc00000000000 */
        /* <DEDUP_REMOVED lines=8> */
.L_x_38:


//--------------------- .text._Z20prepare_batch_kernelPKlPKmS2_PlS3_PfS4_mm --------------------------
	.section	.text._Z20prepare_batch_kernelPKlPKmS2_PlS3_PfS4_mm,"ax",@progbits
	.align	128
        .global         _Z20prepare_batch_kernelPKlPKmS2_PlS3_PfS4_mm
        .type           _Z20prepare_batch_kernelPKlPKmS2_PlS3_PfS4_mm,@function
        .size           _Z20prepare_batch_kernelPKlPKmS2_PlS3_PfS4_mm,(.L_x_35 - _Z20prepare_batch_kernelPKlPKmS2_PlS3_PfS4_mm)
        .other          _Z20prepare_batch_kernelPKlPKmS2_PlS3_PfS4_mm,@"STO_CUDA_ENTRY STV_DEFAULT"
_Z20prepare_batch_kernelPKlPKmS2_PlS3_PfS4_mm:
.text._Z20prepare_batch_kernelPKlPKmS2_PlS3_PfS4_mm:
[----:B------:R-:W-:Y:S01]  /*0000*/  LDC R1, c[0x0][0x37c] ;  /* 0x0000df00ff017b82 */ /* 0x000fe20000000800 */
[----:B------:R-:W0:Y:S07]  /*0010*/  S2R R3, SR_TID.X ;  /* 0x0000000000037919 */ /* 0x000e2e0000002100 */
[----:B------:R-:W0:Y:S01]  /*0020*/  S2UR UR4, SR_CTAID.X ;  /* 0x00000000000479c3 */ /* 0x000e220000002500 */
[----:B------:R-:W1:Y:S01]  /*0030*/  LDCU UR5, c[0x0][0x3c4] ;  /* 0x00007880ff0577ac */ /* 0x000e620008000800 */
[----:B------:R-:W-:Y:S06]  /*0040*/  BSSY.RECONVERGENT B0, `(.L_x_1) ;  /* 0x0000023000007945 */ /* 0x000fec0003800200 */
[----:B------:R-:W0:Y:S02]  /*0050*/  LDC R0, c[0x0][0x360] ;  /* 0x0000d800ff007b82 */ /* 0x000e240000000800 */
[----:B0-----:R-:W-:-:S05]  /*0060*/  IMAD R0, R0, UR4, R3 ;  /* 0x0000000400007c24 */ /* 0x001fca000f8e0203 */
[----:B------:R-:W-:-:S04]  /*0070*/  SHF.R.S32.HI R3, RZ, 0x1f, R0 ;  /* 0x0000001fff037819 */ /* 0x000fc80000011400 */
[----:B-1----:R-:W-:-:S04]  /*0080*/  LOP3.LUT R2, R3, UR5, RZ, 0xfc, !PT ;  /* 0x0000000503027c12 */ /* 0x002fc8000f8efcff */
[----:B------:R-:W-:-:S13]  /*0090*/  ISETP.NE.U32.AND P0, PT, R2, RZ, PT ;  /* 0x000000ff0200720c */ /* 0x000fda0003f05070 */
[----:B------:R-:W-:Y:S05]  /*00a0*/  @P0 BRA `(.L_x_2) ;  /* 0x0000000000580947 */ /* 0x000fea0003800000 */
[----:B------:R-:W0:Y:S02]  /*00b0*/  LDCU UR4, c[0x0][0x3c0] ;  /* 0x00007800ff0477ac */ /* 0x000e240008000800 */
[----:B0-----:R-:W0:Y:S01]  /*00c0*/  I2F.U32.RP R2, UR4 ;  /* 0x0000000400027d06 */ /* 0x001e220008209000 */
[----:B------:R-:W-:-:S07]  /*00d0*/  ISETP.NE.U32.AND P2, PT, RZ, UR4, PT ;  /* 0x00000004ff007c0c */ /* 0x000fce000bf45070 */
[----:B0-----:R-:W0:Y:S02]  /*00e0*/  MUFU.RCP R2, R2 ;  /* 0x0000000200027308 */ /* 0x001e240000001000 */
[----:B0-----:R-:W-:-:S06]  /*00f0*/  VIADD R4, R2, 0xffffffe ;  /* 0x0ffffffe02047836 */ /* 0x001fcc0000000000 */
[----:B------:R0:W1:Y:S02]  /*0100*/  F2I.FTZ.U32.TRUNC.NTZ R5, R4 ;  /* 0x0000000400057305 */ /* 0x000064000021f000 */
[----:B0-----:R-:W-:Y:S02]  /*0110*/  IMAD.MOV.U32 R4, RZ, RZ, RZ ;  /* 0x000000ffff047224 */ /* 0x001fe400078e00ff */
[----:B-1----:R-:W-:-:S04]  /*0120*/  IMAD.MOV R7, RZ, RZ, -R5 ;  /* 0x000000ffff077224 */ /* 0x002fc800078e0a05 */
[----:B------:R-:W-:-:S04]  /*0130*/  IMAD R7, R7, UR4, RZ ;  /* 0x0000000407077c24 */ /* 0x000fc8000f8e02ff */
[----:B------:R-:W-:-:S06]  /*0140*/  IMAD.HI.U32 R5, R5, R7, R4 ;  /* 0x0000000705057227 */ /* 0x000fcc00078e0004 */
[----:B------:R-:W-:-:S04]  /*0150*/  IMAD.HI.U32 R5, R5, R0, RZ ;  /* 0x0000000005057227 */ /* 0x000fc800078e00ff */
[----:B------:R-:W-:-:S04]  /*0160*/  IMAD.MOV R7, RZ, RZ, -R5 ;  /* 0x000000ffff077224 */ /* 0x000fc800078e0a05 */
[----:B------:R-:W-:-:S05]  /*0170*/  IMAD R6, R7, UR4, R0 ;  /* 0x0000000407067c24 */ /* 0x000fca000f8e0200 */
[----:B------:R-:W-:-:S13]  /*0180*/  ISETP.GE.U32.AND P0, PT, R6, UR4, PT ;  /* 0x0000000406007c0c */ /* 0x000fda000bf06070 */
[----:B------:R-:W-:Y:S02]  /*0190*/  @P0 VIADD R6, R6, -UR4 ;  /* 0x8000000406060c36 */ /* 0x000fe40008000000 */
[----:B------:R-:W-:-:S03]  /*01a0*/  @P0 VIADD R5, R5, 0x1 ;  /* 0x0000000105050836 */ /* 0x000fc60000000000 */
[----:B------:R-:W-:-:S13]  /*01b0*/  ISETP.GE.U32.AND P1, PT, R6, UR4, PT ;  /* 0x0000000406007c0c */ /* 0x000fda000bf26070 */
[----:B------:R-:W-:Y:S01]  /*01c0*/  @P1 VIADD R5, R5, 0x1 ;  /* 0x0000000105051836 */ /* 0x000fe20000000000 */
[----:B------:R-:W-:-:S05]  /*01d0*/  @!P2 LOP3.LUT R5, RZ, UR4, RZ, 0x33, !PT ;  /* 0x00000004ff05ac12 */ /* 0x000fca000f8e33ff */
[----:B------:R-:W-:-:S04]  /*01e0*/  IMAD.MOV R17, RZ, RZ, -R5 ;  /* 0x000000ffff117224 */ /* 0x000fc800078e0a05 */
[----:B------:R-:W-:Y:S01]  /*01f0*/  IMAD R17, R17, UR4, R0 ;  /* 0x0000000411117c24 */ /* 0x000fe2000f8e0200 */
[----:B------:R-:W-:Y:S06]  /*0200*/  BRA `(.L_x_3) ;  /* 0x0000000000187947 */ /* 0x000fec0003800000 */
.L_x_2:
[----:B------:R-:W-:-:S07]  /*0210*/  MOV R2, 0x230 ;  /* 0x0000023000027802 */ /* 0x000fce0000000f00 */
[----:B------:R-:W-:Y:S05]  /*0220*/  CALL.REL.NOINC `($__internal_0_$__cuda_sm20_div_u64) ;  /* 0x00000004003c7944 */ /* 0x000fea0003c00000 */
[----:B------:R-:W0:Y:S01]  /*0230*/  LDCU UR4, c[0x0][0x3c0] ;  /* 0x00007800ff0477ac */ /* 0x000e220008000800 */
[--C-:B------:R-:W-:Y:S02]  /*0240*/  IMAD.MOV R17, RZ, RZ, -R6.reuse ;  /* 0x000000ffff117224 */ /* 0x100fe400078e0a06 */
[----:B------:R-:W-:Y:S02]  /*0250*/  IMAD.MOV.U32 R5, RZ, RZ, R6 ;  /* 0x000000ffff057224 */ /* 0x000fe400078e0006 */
[----:B0-----:R-:W-:-:S07]  /*0260*/  IMAD R17, R17, UR4, R0 ;  /* 0x0000000411117c24 */ /* 0x001fce000f8e0200 */
.L_x_3:
[----:B------:R-:W-:Y:S05]  /*0270*/  BSYNC.RECONVERGENT B0 ;  /* 0x0000000000007941 */ /* 0x000fea0003800200 */
.L_x_1:
[----:B------:R-:W0:Y:S01]  /*0280*/  LDCU.64 UR4, c[0x0][0x3b8] ;  /* 0x00007700ff0477ac */ /* 0x000e220008000a00 */
[----:B------:R-:W-:Y:S02]  /*0290*/  SHF.R.S32.HI R2, RZ, 0x1f, R5 ;  /* 0x0000001fff027819 */ /* 0x000fe40000011405 */
[----:B0-----:R-:W-:-:S04]  /*02a0*/  ISETP.GE.U32.AND P0, PT, R5, UR4, PT ;  /* 0x0000000405007c0c */ /* 0x001fc8000bf06070 */
[----:B------:R-:W-:-:S13]  /*02b0*/  ISETP.GE.U32.AND.EX P0, PT, R2, UR5, PT, P0 ;  /* 0x0000000502007c0c */ /* 0x000fda000bf06100 */
[----:B------:R-:W-:Y:S05]  /*02c0*/  @P0 EXIT ;  /* 0x000000000000094d */ /* 0x000fea0003800000 */
[----:B------:R-:W0:Y:S01]  /*02d0*/  LDCU.64 UR6, c[0x0][0x390] ;  /* 0x00007200ff0677ac */ /* 0x000e220008000a00 */
[----:B------:R-:W-:Y:S01]  /*02e0*/  SHF.R.S64 R8, RZ, 0x1d, R5 ;  /* 0x0000001dff087819 */ /* 0x000fe20000001005 */
[----:B------:R-:W1:Y:S03]  /*02f0*/  LDCU.64 UR4, c[0x0][0x358] ;  /* 0x00006b00ff0477ac */ /* 0x000e660008000a00 */
[----:B0-----:R-:W-:-:S04]  /*0300*/  IADD3 R8, P0, PT, R8, UR6, RZ ;  /* 0x0000000608087c10 */ /* 0x001fc8000ff1e0ff */
[----:B------:R-:W-:Y:S01]  /*0310*/  LEA.HI.X.SX32 R9, R5, UR7, 0x3, P0 ;  /* 0x0000000705097c11 */ /* 0x000fe200080f1eff */
[----:B------:R-:W0:Y:S04]  /*0320*/  LDCU.64 UR6, c[0x0][0x388] ;  /* 0x00007100ff0677ac */ /* 0x000e280008000a00 */
[----:B-1----:R-:W0:Y:S02]  /*0330*/  LDG.E.64 R4, desc[UR4][R8.64] ;  /* 0x0000000408047981 */ /* 0x002e24000c1e1b00 */
[----:B0-----:R-:W-:-:S04]  /*0340*/  LEA R6, P0, R4, UR6, 0x3 ;  /* 0x0000000604067c11 */ /* 0x001fc8000f8018ff */
[----:B------:R-:W-:-:S05]  /*0350*/  LEA.HI.X R7, R4, UR7, R5, 0x3, P0 ;  /* 0x0000000704077c11 */ /* 0x000fca00080f1c05 */
[----:B------:R-:W2:Y:S04]  /*0360*/  LDG.E.64 R10, desc[UR4][R6.64] ;  /* 0x00000004060a7981 */ /* 0x000ea8000c1e1b00 */
[----:B------:R-:W3:Y:S01]  /*0370*/  LDG.E.64 R4, desc[UR4][R6.64+0x8] ;  /* 0x0000080406047981 */ /* 0x000ee2000c1e1b00 */
[----:B--2---:R-:W-:Y:S02]  /*0380*/  LOP3.LUT R13, RZ, R10, RZ, 0x33, !PT ;  /* 0x0000000aff0d7212 */ /* 0x004fe400078e33ff */
[----:B------:R-:W-:Y:S02]  /*0390*/  LOP3.LUT R15, RZ, R11, RZ, 0x33, !PT ;  /* 0x0000000bff0f7212 */ /* 0x000fe400078e33ff */
[----:B---3--:R-:W-:Y:S02]  /*03a0*/  IADD3 R2, P0, PT, R4, R13, RZ ;  /* 0x0000000d04027210 */ /* 0x008fe40007f1e0ff */
[----:B------:R-:W-:-:S03]  /*03b0*/  SHF.R.S32.HI R13, RZ, 0x1f, R17 ;  /* 0x0000001fff0d7819 */ /* 0x000fc60000011411 */
[----:B------:R-:W-:Y:S01]  /*03c0*/  IMAD.X R4, R5, 0x1, R15, P0 ;  /* 0x0000000105047824 */ /* 0x000fe200000e060f */
[----:B------:R-:W-:-:S04]  /*03d0*/  ISETP.GE.U32.AND P0, PT, R17, R2, PT ;  /* 0x000000021100720c */ /* 0x000fc80003f06070 */
[----:B------:R-:W-:-:S13]  /*03e0*/  ISETP.GE.U32.AND.EX P0, PT, R13, R4, PT, P0 ;  /* 0x000000040d00720c */ /* 0x000fda0003f06100 */
[----:B------:R-:W-:Y:S05]  /*03f0*/  @!P0 BRA `(.L_x_4) ;  /* 0x0000000000508947 */ /* 0x000fea0003800000 */
[----:B------:R-:W0:Y:S01]  /*0400*/  LDCU.64 UR6, c[0x0][0x398] ;  /* 0x00007300ff0677ac */ /* 0x000e220008000a00 */
[C---:B------:R-:W-:Y:S01]  /*0410*/  IMAD.SHL.U32 R2, R0.reuse, 0x8, RZ ;  /* 0x0000000800027824 */ /* 0x040fe200078e00ff */
[C-C-:B------:R-:W-:Y:S01]  /*0420*/  SHF.L.U64.HI R5, R0.reuse, 0x3, R3.reuse ;  /* 0x0000000300057819 */ /* 0x140fe20000010203 */
[C---:B------:R-:W-:Y:S01]  /*0430*/  IMAD.SHL.U32 R4, R0.reuse, 0x4, RZ ;  /* 0x0000000400047824 */ /* 0x040fe200078e00ff */
[----:B------:R-:W1:Y:S01]  /*0440*/  LDCU.128 UR8, c[0x0][0x3a0] ;  /* 0x00007400ff0877ac */ /* 0x000e620008000c00 */
[----:B------:R-:W-:Y:S01]  /*0450*/  SHF.L.U64.HI R0, R0, 0x2, R3 ;  /* 0x0000000200007819 */ /* 0x000fe20000010203 */
[----:B------:R-:W2:Y:S01]  /*0460*/  LDCU.64 UR12, c[0x0][0x3b0] ;  /* 0x00007600ff0c77ac */ /* 0x000ea20008000a00 */
[----:B0-----:R-:W-:-:S04]  /*0470*/  IADD3 R6, P0, PT, R2, UR6, RZ ;  /* 0x0000000602067c10 */ /* 0x001fc8000ff1e0ff */
[C---:B------:R-:W-:Y:S02]  /*0480*/  IADD3.X R7, PT, PT, R5.reuse, UR7, RZ, P0, !PT ;  /* 0x0000000705077c10 */ /* 0x040fe400087fe4ff */
[----:B-1----:R-:W-:Y:S02]  /*0490*/  IADD3 R2, P0, PT, R2, UR8, RZ ;  /* 0x0000000802027c10 */ /* 0x002fe4000ff1e0ff */
[C---:B------:R-:W-:Y:S01]  /*04a0*/  IADD3 R8, P1, PT, R4.reuse, UR10, RZ ;  /* 0x0000000a04087c10 */ /* 0x040fe2000ff3e0ff */
[----:B------:R-:W-:Y:S01]  /*04b0*/  STG.E.64 desc[UR4][R6.64], RZ ;  /* 0x000000ff06007986 */ /* 0x000fe2000c101b04 */
[----:B--2---:R-:W-:Y:S02]  /*04c0*/  IADD3 R4, P2, PT, R4, UR12, RZ ;  /* 0x0000000c04047c10 */ /* 0x004fe4000ff5e0ff */
[----:B------:R-:W-:Y:S02]  /*04d0*/  IADD3.X R3, PT, PT, R5, UR9, RZ, P0, !PT ;  /* 0x0000000905037c10 */ /* 0x000fe400087fe4ff */
[----:B------:R-:W-:-:S02]  /*04e0*/  IADD3.X R9, PT, PT, R0, UR11, RZ, P1, !PT ;  /* 0x0000000b00097c10 */ /* 0x000fc40008ffe4ff */
[----:B------:R-:W-:Y:S01]  /*04f0*/  IADD3.X R5, PT, PT, R0, UR13, RZ, P2, !PT ;  /* 0x0000000d00057c10 */ /* 0x000fe200097fe4ff */
[----:B------:R-:W-:Y:S04]  /*0500*/  STG.E.64 desc[UR4][R2.64], RZ ;  /* 0x000000ff02007986 */ /* 0x000fe8000c101b04 */
[----:B------:R-:W-:Y:S04]  /*0510*/  STG.E desc[UR4][R8.64], RZ ;  /* 0x000000ff08007986 */ /* 0x000fe8000c101904 */
[----:B------:R-:W-:Y:S01]  /*0520*/  STG.E desc[UR4][R4.64], RZ ;  /* 0x000000ff04007986 */ /* 0x000fe2000c101904 */
[----:B------:R-:W-:Y:S05]  /*0530*/  EXIT ;  /* 0x000000000000794d */ /* 0x000fea0003800000 */
.L_x_4:
[----:B------:R-:W0:Y:S01]  /*0540*/  LDCU.64 UR6, c[0x0][0x380] ;  /* 0x00007000ff0677ac */ /* 0x000e220008000a00 */
[----:B------:R-:W-:Y:S01]  /*0550*/  IADD3 R2, P0, PT, R10, R17, RZ ;  /* 0x000000110a027210 */ /* 0x000fe20007f1e0ff */
[----:B------:R-:W1:Y:S04]  /*0560*/  LDCU.128 UR8, c[0x0][0x3a0] ;  /* 0x00007400ff0877ac */ /* 0x000e680008000c00 */
[----:B------:R-:W-:Y:S01]  /*0570*/  IMAD.X R11, R11, 0x1, R13, P0 ;  /* 0x000000010b0b7824 */ /* 0x000fe200000e060d */
[----:B0-----:R-:W-:-:S04]  /*0580*/  LEA R4, P0, R2, UR6, 0x3 ;  /* 0x0000000602047c11 */ /* 0x001fc8000f8018ff */
[----:B------:R-:W-:Y:S01]  /*0590*/  LEA.HI.X R5, R2, UR7, R11, 0x3, P0 ;  /* 0x0000000702057c11 */ /* 0x000fe200080f1c0b */
[----:B------:R-:W0:Y:S04]  /*05a0*/  LDCU.64 UR6, c[0x0][0x398] ;  /* 0x00007300ff0677ac */ /* 0x000e280008000a00 */
[----:B------:R-:W2:Y:S01]  /*05b0*/  LDG.E.64 R6, desc[UR4][R4.64] ;  /* 0x0000000404067981 */ /* 0x000ea2000c1e1b00 */
[C---:B------:R-:W-:Y:S01]  /*05c0*/  IMAD.SHL.U32 R2, R0.reuse, 0x8, RZ ;  /* 0x0000000800027824 */ /* 0x040fe200078e00ff */
[----:B------:R-:W-:-:S04]  /*05d0*/  SHF.L.U64.HI R13, R0, 0x3, R3 ;  /* 0x00000003000d7819 */ /* 0x000fc80000010203 */
[----:B0-----:R-:W-:-:S04]  /*05e0*/  IADD3 R10, P0, PT, R2, UR6, RZ ;  /* 0x00000006020a7c10 */ /* 0x001fc8000ff1e0ff */
[----:B------:R-:W-:Y:S01]  /*05f0*/  IADD3.X R11, PT, PT, R13, UR7, RZ, P0, !PT ;  /* 0x000000070d0b7c10 */ /* 0x000fe200087fe4ff */
[----:B------:R-:W0:Y:S04]  /*0600*/  LDCU.64 UR6, c[0x0][0x3b0] ;  /* 0x00007600ff0677ac */ /* 0x000e280008000a00 */
[----:B--2---:R-:W-:Y:S04]  /*0610*/  STG.E.64 desc[UR4][R10.64], R6 ;  /* 0x000000060a007986 */ /* 0x004fe8000c101b04 */
[----:B------:R2:W3:Y:S01]  /*0620*/  LDG.E.64 R8, desc[UR4][R4.64+0x8] ;  /* 0x0000080404087981 */ /* 0x0004e2000c1e1b00 */
[----:B------:R-:W-:Y:S01]  /*0630*/  IMAD.SHL.U32 R14, R0, 0x4, RZ ;  /* 0x00000004000e7824 */ /* 0x000fe200078e00ff */
[----:B------:R-:W-:-:S02]  /*0640*/  ISETP.NE.U32.AND P0, PT, R6, RZ, PT ;  /* 0x000000ff0600720c */ /* 0x000fc40003f05070 */
[----:B-1----:R-:W-:Y:S02]  /*0650*/  IADD3 R2, P1, PT, R2, UR8, RZ ;  /* 0x0000000802027c10 */ /* 0x002fe4000ff3e0ff */
[----:B------:R-:W-:Y:S02]  /*0660*/  SHF.L.U64.HI R0, R0, 0x2, R3 ;  /* 0x0000000200007819 */ /* 0x000fe40000010203 */
[----:B------:R-:W-:Y:S02]  /*0670*/  ISETP.NE.AND.EX P0, PT, R7, RZ, PT, P0 ;  /* 0x000000ff0700720c */ /* 0x000fe40003f05300 */
[C---:B------:R-:W-:Y:S02]  /*0680*/  IADD3 R12, P2, PT, R14.reuse, UR10, RZ ;  /* 0x0000000a0e0c7c10 */ /* 0x040fe4000ff5e0ff */
[----:B0-----:R-:W-:Y:S02]  /*0690*/  IADD3 R14, P3, PT, R14, UR6, RZ ;  /* 0x000000060e0e7c10 */ /* 0x001fe4000ff7e0ff */
[----:B------:R-:W-:-:S02]  /*06a0*/  IADD3.X R3, PT, PT, R13, UR9, RZ, P1, !PT ;  /* 0x000000090d037c10 */ /* 0x000fc40008ffe4ff */
[C---:B------:R-:W-:Y:S02]  /*06b0*/  IADD3.X R13, PT, PT, R0.reuse, UR11, RZ, P2, !PT ;  /* 0x0000000b000d7c10 */ /* 0x040fe400097fe4ff */
[----:B--2---:R-:W-:Y:S02]  /*06c0*/  FSEL R5, RZ, 1, !P0 ;  /* 0x3f800000ff057808 */ /* 0x004fe40004000000 */
[----:B------:R-:W-:Y:S01]  /*06d0*/  IADD3.X R15, PT, PT, R0, UR7, RZ, P3, !PT ;  /* 0x00000007000f7c10 */ /* 0x000fe20009ffe4ff */
[----:B---3--:R-:W-:Y:S04]  /*06e0*/  STG.E.64 desc[UR4][R2.64], R8 ;  /* 0x0000000802007986 */ /* 0x008fe8000c101b04 */
[----:B------:R-:W-:Y:S04]  /*06f0*/  STG.E desc[UR4][R12.64], R5 ;  /* 0x000000050c007986 */ /* 0x000fe8000c101904 */
[----:B------:R-:W-:Y:S01]  /*0700*/  STG.E desc[UR4][R14.64], R5 ;  /* 0x000000050e007986 */ /* 0x000fe2000c101904 */
[----:B------:R-:W-:Y:S05]  /*0710*/  EXIT ;  /* 0x000000000000794d */ /* 0x000fea0003800000 */
        .weak           $__internal_0_$__cuda_sm20_div_u64
        .type           $__internal_0_$__cuda_sm20_div_u64,@function
        .size           $__internal_0_$__cuda_sm20_div_u64,(.L_x_35 - $__internal_0_$__cuda_sm20_div_u64)
$__internal_0_$__cuda_sm20_div_u64:
[----:B------:R-:W0:Y:S01]  /*0720*/  LDCU.64 UR4, c[0x0][0x3c0] ;  /* 0x00007800ff0477ac */ /* 0x000e220008000a00 */
[----:B------:R-:W1:Y:S01]  /*0730*/  LDC.64 R4, c[0x0][0x3c0] ;  /* 0x0000f000ff047b82 */ /* 0x000e620000000a00 */
[----:B0-----:R-:W0:Y:S08]  /*0740*/  I2F.U64.RP R10, UR4 ;  /* 0x00000004000a7d12 */ /* 0x001e300008309000 */
[----:B0-----:R-:W0:Y:S02]  /*0750*/  MUFU.RCP R10, R10 ;  /* 0x0000000a000a7308 */ /* 0x001e240000001000 */
[----:B0-----:R-:W-:-:S06]  /*0760*/  VIADD R6, R10, 0x1ffffffe ;  /* 0x1ffffffe0a067836 */ /* 0x001fcc0000000000 */
[----:B------:R-:W1:Y:S02]  /*0770*/  F2I.U64.TRUNC R6, R6 ;  /* 0x0000000600067311 */ /* 0x000e64000020d800 */
[----:B-1----:R-:W-:-:S04]  /*0780*/  IMAD.WIDE.U32 R8, R6, R4, RZ ;  /* 0x0000000406087225 */ /* 0x002fc800078e00ff */
[----:B------:R-:W-:Y:S01]  /*0790*/  IMAD R9, R6, R5, R9 ;  /* 0x0000000506097224 */ /* 0x000fe200078e0209 */
[----:B------:R-:W-:-:S03]  /*07a0*/  IADD3 R11, P0, PT, RZ, -R8, RZ ;  /* 0x80000008ff0b7210 */ /* 0x000fc60007f1e0ff */
[----:B------:R-:W-:Y:S02]  /*07b0*/  IMAD R9, R7, R4, R9 ;  /* 0x0000000407097224 */ /* 0x000fe400078e0209 */
[----:B------:R-:W-:-:S04]  /*07c0*/  IMAD.HI.U32 R8, R6, R11, RZ ;  /* 0x0000000b06087227 */ /* 0x000fc800078e00ff */
[----:B------:R-:W-:Y:S02]  /*07d0*/  IMAD.X R13, RZ, RZ, ~R9, P0 ;  /* 0x000000ffff0d7224 */ /* 0x000fe400000e0e09 */
[----:B------:R-:W-:Y:S02]  /*07e0*/  IMAD.MOV.U32 R9, RZ, RZ, R6 ;  /* 0x000000ffff097224 */ /* 0x000fe400078e0006 */
[-C--:B------:R-:W-:Y:S02]  /*07f0*/  IMAD R15, R7, R13.reuse, RZ ;  /* 0x0000000d070f7224 */ /* 0x080fe400078e02ff */
[----:B------:R-:W-:-:S04]  /*0800*/  IMAD.WIDE.U32 R8, P0, R6, R13, R8 ;  /* 0x0000000d06087225 */ /* 0x000fc80007800008 */
[----:B------:R-:W-:-:S04]  /*0810*/  IMAD.HI.U32 R13, R7, R13, RZ ;  /* 0x0000000d070d7227 */ /* 0x000fc800078e00ff */
[----:B------:R-:W-:-:S05]  /*0820*/  IMAD.HI.U32 R8, P1, R7, R11, R8 ;  /* 0x0000000b07087227 */ /* 0x000fca0007820008 */
[----:B------:R-:W-:Y:S01]  /*0830*/  IADD3 R9, P2, PT, R15, R8, RZ ;  /* 0x000000080f097210 */ /* 0x000fe20007f5e0ff */
[----:B------:R-:W-:-:S04]  /*0840*/  IMAD.X R8, R13, 0x1, R7, P0 ;  /* 0x000000010d087824 */ /* 0x000fc800000e0607 */
[----:B------:R-:W-:Y:S01]  /*0850*/  IMAD.WIDE.U32 R6, R9, R4, RZ ;  /* 0x0000000409067225 */ /* 0x000fe200078e00ff */
[----:B------:R-:W-:-:S03]  /*0860*/  IADD3.X R11, PT, PT, RZ, RZ, R8, P2, P1 ;  /* 0x000000ffff0b7210 */ /* 0x000fc600017e2408 */
[----:B------:R-:W-:Y:S01]  /*0870*/  IMAD R7, R9, R5, R7 ;  /* 0x0000000509077224 */ /* 0x000fe200078e0207 */
[----:B------:R-:W-:-:S03]  /*0880*/  IADD3 R13, P0, PT, RZ, -R6, RZ ;  /* 0x80000006ff0d7210 */ /* 0x000fc60007f1e0ff */
[----:B------:R-:W-:Y:S02]  /*0890*/  IMAD R7, R11, R4, R7 ;  /* 0x000000040b077224 */ /* 0x000fe400078e0207 */
[----:B------:R-:W-:-:S04]  /*08a0*/  IMAD.HI.U32 R8, R9, R13, RZ ;  /* 0x0000000d09087227 */ /* 0x000fc800078e00ff */
[----:B------:R-:W-:Y:S02]  /*08b0*/  IMAD.X R6, RZ, RZ, ~R7, P0 ;  /* 0x000000ffff067224 */ /* 0x000fe400000e0e07 */
[----:B------:R-:W-:Y:S02]  /*08c0*/  IMAD.MOV.U32 R7, RZ, RZ, RZ ;  /* 0x000000ffff077224 */ /* 0x000fe400078e00ff */
[----:B------:R-:W-:-:S04]  /*08d0*/  IMAD.WIDE.U32 R8, P0, R9, R6, R8 ;  /* 0x0000000609087225 */ /* 0x000fc80007800008 */
[C---:B------:R-:W-:Y:S02]  /*08e0*/  IMAD R10, R11.reuse, R6, RZ ;  /* 0x000000060b0a7224 */ /* 0x040fe400078e02ff */
[----:B------:R-:W-:-:S04]  /*08f0*/  IMAD.HI.U32 R9, P1, R11, R13, R8 ;  /* 0x0000000d0b097227 */ /* 0x000fc80007820008 */
[----:B------:R-:W-:Y:S01]  /*0900*/  IMAD.HI.U32 R6, R11, R6, RZ ;  /* 0x000000060b067227 */ /* 0x000fe200078e00ff */
[----:B------:R-:W-:-:S03]  /*0910*/  IADD3 R9, P2, PT, R10, R9, RZ ;  /* 0x000000090a097210 */ /* 0x000fc60007f5e0ff */
[----:B------:R-:W-:Y:S02]  /*0920*/  IMAD.X R11, R6, 0x1, R11, P0 ;  /* 0x00000001060b7824 */ /* 0x000fe400000e060b */
[----:B------:R-:W-:-:S03]  /*0930*/  IMAD.HI.U32 R6, R9, R0, RZ ;  /* 0x0000000009067227 */ /* 0x000fc600078e00ff */
[----:B------:R-:W-:Y:S01]  /*0940*/  IADD3.X R11, PT, PT, RZ, RZ, R11, P2, P1 ;  /* 0x000000ffff0b7210 */ /* 0x000fe200017e240b */
[----:B------:R-:W-:-:S04]  /*0950*/  IMAD.WIDE.U32 R6, R9, R3, R6 ;  /* 0x0000000309067225 */ /* 0x000fc800078e0006 */
[C---:B------:R-:W-:Y:S02]  /*0960*/  IMAD R9, R11.reuse, R3, RZ ;  /* 0x000000030b097224 */ /* 0x040fe400078e02ff */
[----:B------:R-:W-:-:S04]  /*0970*/  IMAD.HI.U32 R6, P0, R11, R0, R6 ;  /* 0x000000000b067227 */ /* 0x000fc80007800006 */
[----:B------:R-:W-:Y:S01]  /*0980*/  IMAD.HI.U32 R8, R11, R3, RZ ;  /* 0x000000030b087227 */ /* 0x000fe200078e00ff */
[----:B------:R-:W-:-:S03]  /*0990*/  IADD3 R9, P1, PT, R9, R6, RZ ;  /* 0x0000000609097210 */ /* 0x000fc60007f3e0ff */
[----:B------:R-:W-:Y:S02]  /*09a0*/  IMAD.X R8, RZ, RZ, R8, P0 ;  /* 0x000000ffff087224 */ /* 0x000fe400000e0608 */
[----:B------:R-:W-:-:S04]  /*09b0*/  IMAD.WIDE.U32 R6, R9, R4, RZ ;  /* 0x0000000409067225 */ /* 0x000fc800078e00ff */
[----:B------:R-:W-:Y:S01]  /*09c0*/  IMAD.X R11, RZ, RZ, R8, P1 ;  /* 0x000000ffff0b7224 */ /* 0x000fe200008e0608 */
[----:B------:R-:W-:Y:S01]  /*09d0*/  IADD3 R13, P1, PT, -R6, R0, RZ ;  /* 0x00000000060d7210 */ /* 0x000fe20007f3e1ff */
[----:B------:R-:W-:-:S03]  /*09e0*/  IMAD R7, R9, R5, R7 ;  /* 0x0000000509077224 */ /* 0x000fc600078e0207 */
[-C--:B------:R-:W-:Y:S01]  /*09f0*/  ISETP.GE.U32.AND P0, PT, R13, R4.reuse, PT ;  /* 0x000000040d00720c */ /* 0x080fe20003f06070 */
[----:B------:R-:W-:-:S04]  /*0a00*/  IMAD R6, R11, R4, R7 ;  /* 0x000000040b067224 */ /* 0x000fc800078e0207 */
[----:B------:R-:W-:Y:S01]  /*0a10*/  IMAD.X R10, R3, 0x1, ~R6, P1 ;  /* 0x00000001030a7824 */ /* 0x000fe200008e0e06 */
[----:B------:R-:W-:Y:S01]  /*0a20*/  IADD3 R7, P1, PT, R13, -R4, RZ ;  /* 0x800000040d077210 */ /* 0x000fe20007f3e0ff */
[----:B------:R-:W-:-:S03]  /*0a30*/  VIADD R6, R9, 0x1 ;  /* 0x0000000109067836 */ /* 0x000fc60000000000 */
[C---:B------:R-:W-:Y:S01]  /*0a40*/  ISETP.GE.U32.AND.EX P0, PT, R10.reuse, R5, PT, P0 ;  /* 0x000000050a00720c */ /* 0x040fe20003f06100 */
[----:B------:R-:W-:Y:S01]  /*0a50*/  IMAD.X R8, R10, 0x1, ~R5, P1 ;  /* 0x000000010a087824 */ /* 0x000fe200008e0e05 */
[----:B------:R-:W-:Y:S02]  /*0a60*/  ISETP.NE.U32.AND P1, PT, R4, RZ, PT ;  /* 0x000000ff0400720c */ /* 0x000fe40003f25070 */
[----:B------:R-:W-:Y:S02]  /*0a70*/  SEL R7, R7, R13, P0 ;  /* 0x0000000d07077207 */ /* 0x000fe40000000000 */
[----:B------:R-:W-:Y:S02]  /*0a80*/  SEL R9, R6, R9, P0 ;  /* 0x0000000906097207 */ /* 0x000fe40000000000 */
[----:B------:R-:W-:Y:S02]  /*0a90*/  SEL R8, R8, R10, P0 ;  /* 0x0000000a08087207 */ /* 0x000fe40000000000 */
[----:B------:R-:W-:Y:S01]  /*0aa0*/  ISETP.GE.U32.AND P0, PT, R7, R4, PT ;  /* 0x000000040700720c */ /* 0x000fe20003f06070 */
[----:B------:R-:W-:Y:S01]  /*0ab0*/  VIADD R6, R9, 0x1 ;  /* 0x0000000109067836 */ /* 0x000fe20000000000 */
[----:B------:R-:W-:Y:S01]  /*0ac0*/  ISETP.NE.AND.EX P1, PT, R5, RZ, PT, P1 ;  /* 0x000000ff0500720c */ /* 0x000fe20003f25310 */
[----:B------:R-:W-:Y:S01]  /*0ad0*/  IMAD.MOV.U32 R4, RZ, RZ, R2 ;  /* 0x000000ffff047224 */ /* 0x000fe200078e0002 */
[----:B------:R-:W-:Y:S01]  /*0ae0*/  ISETP.GE.U32.AND.EX P0, PT, R8, R5, PT, P0 ;  /* 0x000000050800720c */ /* 0x000fe20003f06100 */
[----:B------:R-:W-:-:S03]  /*0af0*/  IMAD.MOV.U32 R5, RZ, RZ, 0x0 ;  /* 0x00000000ff057424 */ /* 0x000fc600078e00ff */
[----:B------:R-:W-:-:S04]  /*0b00*/  SEL R6, R6, R9, P0 ;  /* 0x0000000906067207 */ /* 0x000fc80000000000 */
[----:B------:R-:W-:Y:S01]  /*0b10*/  SEL R6, R6, 0xffffffff, P1 ;  /* 0xffffffff06067807 */ /* 0x000fe20000800000 */
[----:B------:R-:W-:Y:S06]  /*0b20*/  RET.REL.NODEC R4 `(_Z20prepare_batch_kernelPKlPKmS2_PlS3_PfS4_mm) ;  /* 0xfffffff404347950 */ /* 0x000fec0003c3ffff */
.L_x_5:
        /* <DEDUP_REMOVED lines=13> */
.L_x_35:


//--------------------- .text._Z19fisher_yates_kernelPlmyi --------------------------
	.section	.text._Z19fisher_yates_kernelPlmyi,"ax",@progbits
	.align	128
        .global         _Z19fisher_yates_kernelPlmyi
        .type           _Z19fisher_yates_kernelPlmyi,@function
        .size           _Z19fisher_yates_kernelPlmyi,(.L_x_36 - _Z19fisher_yates_kernelPlmyi)
        .other          _Z19fisher_yates_kernelPlmyi,@"STO_CUDA_ENTRY STV_DEFAULT"
_Z19fisher_yates_kernelPlmyi:
.text._Z19fisher_yates_kernelPlmyi:
[----:B------:R-:W0:Y:S01]  /*0000*/  LDC R1, c[0x0][0x37c] ;  /* 0x0000df00ff017b82 */ /* 0x000e220000000800 */
[----:B------:R-:W1:Y:S07]  /*0010*/  S2R R0, SR_TID.X ;  /* 0x0000000000007919 */ /* 0x000e6e0000002100 */
[----:B------:R-:W1:Y:S01]  /*0020*/  S2UR UR4, SR_CTAID.X ;  /* 0x00000000000479c3 */ /* 0x000e620000002500 */
[----:B------:R-:W2:Y:S01]  /*0030*/  LDCU.64 UR6, c[0x0][0x388] ;  /* 0x00007100ff0677ac */ /* 0x000ea20008000a00 */
[----:B0-----:R-:W-:-:S06]  /*0040*/  VIADD R1, R1, 0xffffffd0 ;  /* 0xffffffd001017836 */ /* 0x001fcc0000000000 */
[----:B------:R-:W1:Y:S01]  /*0050*/  LDC R11, c[0x0][0x360] ;  /* 0x0000d800ff0b7b82 */ /* 0x000e620000000800 */
[----:B------:R-:W0:Y:S07]  /*0060*/  LDCU UR5, c[0x0][0x370] ;  /* 0x00006e00ff0577ac */ /* 0x000e2e0008000800 */
[----:B------:R-:W3:Y:S01]  /*0070*/  LDC R9, c[0x0][0x398] ;  /* 0x0000e600ff097b82 */ /* 0x000ee20000000800 */
[C---:B-1----:R-:W-:Y:S02]  /*0080*/  IMAD R0, R11.reuse, UR4, R0 ;  /* 0x000000040b007c24 */ /* 0x042fe4000f8e0200 */
[----:B0-----:R-:W-:-:S04]  /*0090*/  IMAD R11, R11, UR5, RZ ;  /* 0x000000050b0b7c24 */ /* 0x001fc8000f8e02ff */
[----:B---3--:R-:W-:-:S05]  /*00a0*/  IMAD R11, R11, R9, R0 ;  /* 0x000000090b0b7224 */ /* 0x008fca00078e0200 */
[----:B------:R-:W-:-:S04]  /*00b0*/  IADD3 R2, P1, PT, R11, 0x1, RZ ;  /* 0x000000010b027810 */ /* 0x000fc80007f3e0ff */
[----:B--2---:R-:W-:Y:S01]  /*00c0*/  ISETP.GE.U32.AND P0, PT, R2, UR6, PT ;  /* 0x0000000602007c0c */ /* 0x004fe2000bf06070 */
[----:B------:R-:W-:-:S05]  /*00d0*/  IMAD.X R2, RZ, RZ, RZ, P1 ;  /* 0x000000ffff027224 */ /* 0x000fca00008e06ff */
[----:B------:R-:W-:-:S13]  /*00e0*/  ISETP.GE.U32.AND.EX P0, PT, R2, UR7, PT, P0 ;  /* 0x0000000702007c0c */ /* 0x000fda000bf06100 */
[----:B------:R-:W-:Y:S05]  /*00f0*/  @P0 EXIT ;  /* 0x000000000000094d */ /* 0x000fea0003800000 */
[----:B------:R-:W0:Y:S01]  /*0100*/  LDC.64 R2, c[0x0][0x390] ;  /* 0x0000e400ff027b82 */ /* 0x000e220000000a00 */
[----:B------:R-:W-:Y:S01]  /*0110*/  IMAD R0, R9, 0x3e8, R0 ;  /* 0x000003e809007824 */ /* 0x000fe200078e0200 */
[----:B------:R-:W1:Y:S01]  /*0120*/  LDCU.64 UR6, c[0x0][0x358] ;  /* 0x00006b00ff0677ac */ /* 0x000e620008000a00 */
[----:B------:R-:W-:Y:S03]  /*0130*/  BSSY.RECONVERGENT B0, `(.L_x_6) ;  /* 0x000025e000007945 */ /* 0x000fe60003800200 */
[----:B------:R-:W-:Y:S02]  /*0140*/  ISETP.NE.AND P0, PT, R0, RZ, PT ;  /* 0x000000ff0000720c */ /* 0x000fe40003f05270 */
[----:B0-----:R-:W-:Y:S02]  /*0150*/  LOP3.LUT R2, R2, 0xaad26b49, RZ, 0x3c, !PT ;  /* 0xaad26b4902027812 */ /* 0x001fe400078e3cff */
[----:B------:R-:W-:-:S03]  /*0160*/  LOP3.LUT R4, R3, 0xf7dcefdd, RZ, 0x3c, !PT ;  /* 0xf7dcefdd03047812 */ /* 0x000fc600078e3cff */
[----:B------:R-:W-:Y:S02]  /*0170*/  IMAD R3, R2, 0x4182bed5, RZ ;  /* 0x4182bed502037824 */ /* 0x000fe400078e02ff */
[----:B------:R-:W-:Y:S02]  /*0180*/  IMAD R4, R4, -0x658354e5, RZ ;  /* 0x9a7cab1b04047824 */ /* 0x000fe400078e02ff */
[C---:B------:R-:W-:Y:S01]  /*0190*/  VIADD R5, R3.reuse, 0x583f19 ;  /* 0x00583f1903057836 */ /* 0x040fe20000000000 */
[C---:B------:R-:W-:Y:S01]  /*01a0*/  LOP3.LUT R6, R3.reuse, 0x159a55e5, RZ, 0x3c, !PT ;  /* 0x159a55e503067812 */ /* 0x040fe200078e3cff */
[C---:B------:R-:W-:Y:S01]  /*01b0*/  VIADD R7, R4.reuse, 0x1f123bb5 ;  /* 0x1f123bb504077836 */ /* 0x040fe20000000000 */
[C---:B------:R-:W-:Y:S01]  /*01c0*/  IADD3 R2, PT, PT, R3.reuse, 0x64f0c9, R4 ;  /* 0x0064f0c903027810 */ /* 0x040fe20007ffe004 */
[----:B------:R-:W-:Y:S01]  /*01d0*/  VIADD R3, R3, 0x75bcd15 ;  /* 0x075bcd1503037836 */ /* 0x000fe20000000000 */
[----:B------:R-:W-:Y:S02]  /*01e0*/  LOP3.LUT R4, R4, 0x5491333, RZ, 0x3c, !PT ;  /* 0x0549133304047812 */ /* 0x000fe400078e3cff */
[----:B------:R0:W-:Y:S04]  /*01f0*/  STL.64 [R1+0x8], R6 ;  /* 0x0000080601007387 */ /* 0x0001e80000100a00 */
[----:B------:R0:W-:Y:S04]  /*0200*/  STL.64 [R1], R2 ;  /* 0x0000000201007387 */ /* 0x0001e80000100a00 */
[----:B------:R0:W-:Y:S01]  /*0210*/  STL.64 [R1+0x10], R4 ;  /* 0x0000100401007387 */ /* 0x0001e20000100a00 */
[----:B-1----:R-:W-:Y:S05]  /*0220*/  @!P0 BRA `(.L_x_7) ;  /* 0x0000002400388947 */ /* 0x002fea0003800000 */
[--C-:B0-----:R-:W-:Y:S01]  /*0230*/  SHF.R.S32.HI R2, RZ, 0x1f, R0.reuse ;  /* 0x0000001fff027819 */ /* 0x101fe20000011400 */
[----:B------:R-:W-:Y:S02]  /*0240*/  IMAD.MOV.U32 R13, RZ, RZ, R0 ;  /* 0x000000ffff0d7224 */ /* 0x000fe400078e0000 */
[----:B------:R-:W-:-:S07]  /*0250*/  IMAD.MOV.U32 R10, RZ, RZ, RZ ;  /* 0x000000ffff0a7224 */ /* 0x000fce00078e00ff */
.L_x_16:
[----:B------:R-:W-:Y:S01]  /*0260*/  LOP3.LUT R0, R13, 0x3, RZ, 0xc0, !PT ;  /* 0x000000030d007812 */ /* 0x000fe200078ec0ff */
[----:B------:R-:W-:Y:S03]  /*0270*/  BSSY.RECONVERGENT B1, `(.L_x_8) ;  /* 0x0000243000017945 */ /* 0x000fe60003800200 */
[----:B------:R-:W-:-:S04]  /*0280*/  ISETP.NE.U32.AND P0, PT, R0, RZ, PT ;  /* 0x000000ff0000720c */ /* 0x000fc80003f05070 */
[----:B------:R-:W-:-:S13]  /*0290*/  ISETP.NE.AND.EX P0, PT, RZ, RZ, PT, P0 ;  /* 0x000000ffff00720c */ /* 0x000fda0003f05300 */
[----:B0-----:R-:W-:Y:S05]  /*02a0*/  @!P0 BRA `(.L_x_9) ;  /* 0x0000002000fc8947 */ /* 0x001fea0003800000 */
[----:B------:R-:W0:Y:S01]  /*02b0*/  LDC.64 R8, c[0x4][RZ] ;  /* 0x01000000ff087b82 */ /* 0x000e220000000a00 */
[----:B------:R-:W-:Y:S01]  /*02c0*/  IMAD.MOV.U32 R0, RZ, RZ, RZ ;  /* 0x000000ffff007224 */ /* 0x000fe200078e00ff */
[----:B------:R-:W-:Y:S02]  /*02d0*/  CS2R R4, SRZ ;  /* 0x0000000000047805 */ /* 0x000fe4000001ff00 */
[----:B------:R-:W-:Y:S01]  /*02e0*/  CS2R R6, SRZ ;  /* 0x0000000000067805 */ /* 0x000fe2000001ff00 */
[----:B------:R-:W-:Y:S02]  /*02f0*/  IMAD.MOV.U32 R3, RZ, RZ, RZ ;  /* 0x000000ffff037224 */ /* 0x000fe400078e00ff */
[----:B0-----:R-:W-:-:S07]  /*0300*/  IMAD.WIDE.U32 R8, R10, 0xc80, R8 ;  /* 0x00000c800a087825 */ /* 0x001fce00078e0008 */
.L_x_11:
[----:B------:R-:W-:-:S06]  /*0310*/  IMAD R12, R0, 0x4, R1 ;  /* 0x00000004000c7824 */ /* 0x000fcc00078e0201 */
[----:B------:R-:W5:Y:S01]  /*0320*/  LDL R12, [R12+0x4] ;  /* 0x000004000c0c7983 */ /* 0x000f620000100800 */
[----:B------:R-:W-:-:S05]  /*0330*/  UMOV UR4, URZ ;  /* 0x000000ff00047c82 */ /* 0x000fca0008000000 */
.L_x_10:
[----:B-----5:R-:W-:Y:S01]  /*0340*/  SHF.R.U32.HI R22, RZ, UR4, R12 ;  /* 0x00000004ff167c19 */ /* 0x020fe2000801160c */
[----:B------:R-:W-:-:S03]  /*0350*/  IMAD.SHL.U32 R14, R0, 0x20, RZ ;  /* 0x00000020000e7824 */ /* 0x000fc600078e00ff */
[----:B------:R-:W-:Y:S01]  /*0360*/  LOP3.LUT R15, R22, 0x1, RZ, 0xc0, !PT ;  /* 0x00000001160f7812 */ /* 0x000fe200078ec0ff */
[----:B------:R-:W-:-:S03]  /*0370*/  VIADD R14, R14, UR4 ;  /* 0x000000040e0e7c36 */ /* 0x000fc60008000000 */
[----:B------:R-:W-:Y:S01]  /*0380*/  ISETP.NE.U32.AND P0, PT, R15, 0x1, PT ;  /* 0x000000010f00780c */ /* 0x000fe20003f05070 */
[----:B------:R-:W-:-:S03]  /*0390*/  IMAD R15, R14, 0x5, RZ ;  /* 0x000000050e0f7824 */ /* 0x000fc600078e02ff */
[----:B------:R-:W-:Y:S01]  /*03a0*/  R2P PR, R22, 0x7e ;  /* 0x0000007e16007804 */ /* 0x000fe20000000000 */
[----:B------:R-:W-:-:S08]  /*03b0*/  IMAD.WIDE.U32 R14, R15, 0x4, R8 ;  /* 0x000000040f0e7825 */ /* 0x000fd000078e0008 */
[----:B------:R-:W2:Y:S04]  /*03c0*/  @!P0 LDG.E R16, desc[UR6][R14.64+0x10] ;  /* 0x000010060e108981 */ /* 0x000ea8000c1e1900 */
[----:B------:R-:W3:Y:S04]  /*03d0*/  @P1 LDG.E R18, desc[UR6][R14.64+0x24] ;  /* 0x000024060e121981 */ /* 0x000ee8000c1e1900 */
[----:B------:R-:W4:Y:S04]  /*03e0*/  @P2 LDG.E R20, desc[UR6][R14.64+0x38] ;  /* 0x000038060e142981 */ /* 0x000f28000c1e1900 */
[----:B------:R-:W4:Y:S04]  /*03f0*/  @P3 LDG.E R24, desc[UR6][R14.64+0x4c] ;  /* 0x00004c060e183981 */ /* 0x000f28000c1e1900 */
[----:B------:R-:W4:Y:S04]  /*0400*/  @P4 LDG.E R26, desc[UR6][R14.64+0x60] ;  /* 0x000060060e1a4981 */ /* 0x000f28000c1e1900 */
[----:B------:R-:W4:Y:S04]  /*0410*/  @!P0 LDG.E R17, desc[UR6][R14.64+0x4] ;  /* 0x000004060e118981 */ /* 0x000f28000c1e1900 */
[----:B------:R-:W4:Y:S04]  /*0420*/  @!P0 LDG.E R19, desc[UR6][R14.64+0xc] ;  /* 0x00000c060e138981 */ /* 0x000f28000c1e1900 */
[----:B------:R-:W4:Y:S04]  /*0430*/  @P1 LDG.E R21, desc[UR6][R14.64+0x18] ;  /* 0x000018060e151981 */ /* 0x000f28000c1e1900 */
[----:B------:R-:W4:Y:S04]  /*0440*/  @P3 LDG.E R23, desc[UR6][R14.64+0x40] ;  /* 0x000040060e173981 */ /* 0x000f28000c1e1900 */
[----:B------:R-:W4:Y:S04]  /*0450*/  @P5 LDG.E R25, desc[UR6][R14.64+0x70] ;  /* 0x000070060e195981 */ /* 0x000f28000c1e1900 */
[----:B------:R-:W4:Y:S01]  /*0460*/  @P6 LDG.E R28, desc[UR6][R14.64+0x88] ;  /* 0x000088060e1c6981 */ /* 0x000f22000c1e1900 */
[----:B--2---:R-:W-:-:S03]  /*0470*/  @!P0 LOP3.LUT R5, R5, R16, RZ, 0x3c, !PT ;  /* 0x0000001005058212 */ /* 0x004fc600078e3cff */
[----:B------:R-:W2:Y:S01]  /*0480*/  @!P0 LDG.E R16, desc[UR6][R14.64] ;  /* 0x000000060e108981 */ /* 0x000ea2000c1e1900 */
[----:B---3--:R-:W-:-:S03]  /*0490*/  @P1 LOP3.LUT R5, R5, R18, RZ, 0x3c, !PT ;  /* 0x0000001205051212 */ /* 0x008fc600078e3cff */
[----:B------:R-:W3:Y:S01]  /*04a0*/  @!P0 LDG.E R18, desc[UR6][R14.64+0x8] ;  /* 0x000008060e128981 */ /* 0x000ee2000c1e1900 */
[----:B----4-:R-:W-:-:S03]  /*04b0*/  @P2 LOP3.LUT R5, R5, R20, RZ, 0x3c, !PT ;  /* 0x0000001405052212 */ /* 0x010fc600078e3cff */
[----:B------:R-:W4:Y:S01]  /*04c0*/  @P1 LDG.E R20, desc[UR6][R14.64+0x14] ;  /* 0x000014060e141981 */ /* 0x000f22000c1e1900 */
[----:B------:R-:W-:-:S03]  /*04d0*/  @P3 LOP3.LUT R5, R5, R24, RZ, 0x3c, !PT ;  /* 0x0000001805053212 */ /* 0x000fc600078e3cff */
[----:B------:R-:W4:Y:S01]  /*04e0*/  @P5 LDG.E R24, desc[UR6][R14.64+0x74] ;  /* 0x000074060e185981 */ /* 0x000f22000c1e1900 */
[----:B------:R-:W-:-:S03]  /*04f0*/  @P4 LOP3.LUT R5, R5, R26, RZ, 0x3c, !PT ;  /* 0x0000001a05054212 */ /* 0x000fc600078e3cff */
[----:B------:R-:W4:Y:S01]  /*0500*/  @P3 LDG.E R26, desc[UR6][R14.64+0x44] ;  /* 0x000044060e1a3981 */ /* 0x000f22000c1e1900 */
[----:B------:R-:W-:-:S03]  /*0510*/  @!P0 LOP3.LUT R6, R6, R17, RZ, 0x3c, !PT ;  /* 0x0000001106068212 */ /* 0x000fc600078e3cff */
[----:B------:R-:W4:Y:S01]  /*0520*/  @P1 LDG.E R17, desc[UR6][R14.64+0x20] ;  /* 0x000020060e111981 */ /* 0x000f22000c1e1900 */
[----:B------:R-:W-:-:S03]  /*0530*/  @!P0 LOP3.LUT R4, R4, R19, RZ, 0x3c, !PT ;  /* 0x0000001304048212 */ /* 0x000fc600078e3cff */
[----:B------:R-:W4:Y:S01]  /*0540*/  @P2 LDG.E R19, desc[UR6][R14.64+0x2c] ;  /* 0x00002c060e132981 */ /* 0x000f22000c1e1900 */
[----:B------:R-:W-:-:S03]  /*0550*/  @P1 LOP3.LUT R6, R6, R21, RZ, 0x3c, !PT ;  /* 0x0000001506061212 */ /* 0x000fc600078e3cff */
[----:B------:R-:W4:Y:S01]  /*0560*/  @P2 LDG.E R21, desc[UR6][R14.64+0x34] ;  /* 0x000034060e152981 */ /* 0x000f22000c1e1900 */
[----:B--2---:R-:W-:-:S03]  /*0570*/  @!P0 LOP3.LUT R3, R3, R16, RZ, 0x3c, !PT ;  /* 0x0000001003038212 */ /* 0x004fc600078e3cff */
[----:B------:R-:W2:Y:S01]  /*0580*/  @P1 LDG.E R16, desc[UR6][R14.64+0x1c] ;  /* 0x00001c060e101981 */ /* 0x000ea2000c1e1900 */
[----:B---3--:R-:W-:-:S03]  /*0590*/  @!P0 LOP3.LUT R7, R7, R18, RZ, 0x3c, !PT ;  /* 0x0000001207078212 */ /* 0x008fc600078e3cff */
[----:B------:R-:W3:Y:S01]  /*05a0*/  @P2 LDG.E R18, desc[UR6][R14.64+0x28] ;  /* 0x000028060e122981 */ /* 0x000ee2000c1e1900 */
[----:B----4-:R-:W-:-:S03]  /*05b0*/  @P1 LOP3.LUT R3, R3, R20, RZ, 0x3c, !PT ;  /* 0x0000001403031212 */ /* 0x010fc600078e3cff */
[----:B------:R-:W4:Y:S01]  /*05c0*/  @P2 LDG.E R20, desc[UR6][R14.64+0x30] ;  /* 0x000030060e142981 */ /* 0x000f22000c1e1900 */
[----:B------:R-:W-:-:S03]  /*05d0*/  @P5 LOP3.LUT R5, R5, R24, RZ, 0x3c, !PT ;  /* 0x0000001805055212 */ /* 0x000fc600078e3cff */
[----:B------:R-:W4:Y:S01]  /*05e0*/  @P3 LDG.E R24, desc[UR6][R14.64+0x3c] ;  /* 0x00003c060e183981 */ /* 0x000f22000c1e1900 */
[----:B------:R-:W-:-:S03]  /*05f0*/  @P1 LOP3.LUT R4, R4, R17, RZ, 0x3c, !PT ;  /* 0x0000001104041212 */ /* 0x000fc600078e3cff */
[----:B------:R-:W4:Y:S01]  /*0600*/  @P3 LDG.E R17, desc[UR6][R14.64+0x48] ;  /* 0x000048060e113981 */ /* 0x000f22000c1e1900 */
[----:B------:R-:W-:-:S03]  /*0610*/  @P2 LOP3.LUT R6, R6, R19, RZ, 0x3c, !PT ;  /* 0x0000001306062212 */ /* 0x000fc600078e3cff */
[----:B------:R-:W4:Y:S01]  /*0620*/  @P4 LDG.E R19, desc[UR6][R14.64+0x54] ;  /* 0x000054060e134981 */ /* 0x000f22000c1e1900 */
[----:B------:R-:W-:Y:S02]  /*0630*/  @P2 LOP3.LUT R4, R4, R21, RZ, 0x3c, !PT ;  /* 0x0000001504042212 */ /* 0x000fe400078e3cff */
[----:B------:R-:W-:Y:S01]  /*0640*/  @P3 LOP3.LUT R6, R6, R23, RZ, 0x3c, !PT ;  /* 0x0000001706063212 */ /* 0x000fe200078e3cff */
[----:B------:R-:W4:Y:S04]  /*0650*/  @P4 LDG.E R21, desc[UR6][R14.64+0x5c] ;  /* 0x00005c060e154981 */ /* 0x000f28000c1e1900 */
[----:B------:R-:W4:Y:S01]  /*0660*/  @P5 LDG.E R23, desc[UR6][R14.64+0x68] ;  /* 0x000068060e175981 */ /* 0x000f22000c1e1900 */
[----:B--2---:R-:W-:-:S03]  /*0670*/  @P1 LOP3.LUT R7, R7, R16, RZ, 0x3c, !PT ;  /* 0x0000001007071212 */ /* 0x004fc600078e3cff */
[----:B------:R-:W2:Y:S01]  /*0680*/  @P4 LDG.E R16, desc[UR6][R14.64+0x50] ;  /* 0x000050060e104981 */ /* 0x000ea2000c1e1900 */
[----:B---3--:R-:W-:-:S03]  /*0690*/  @P2 LOP3.LUT R3, R3, R18, RZ, 0x3c, !PT ;  /* 0x0000001203032212 */ /* 0x008fc600078e3cff */
[----:B------:R-:W3:Y:S01]  /*06a0*/  @P4 LDG.E R18, desc[UR6][R14.64+0x58] ;  /* 0x000058060e124981 */ /* 0x000ee2000c1e1900 */
[----:B----4-:R-:W-:-:S03]  /*06b0*/  @P2 LOP3.LUT R7, R7, R20, RZ, 0x3c, !PT ;  /* 0x0000001407072212 */ /* 0x010fc600078e3cff */
[----:B------:R-:W4:Y:S01]  /*06c0*/  @P5 LDG.E R20, desc[UR6][R14.64+0x64] ;  /* 0x000064060e145981 */ /* 0x000f22000c1e1900 */
[----:B------:R-:W-:-:S03]  /*06d0*/  @P3 LOP3.LUT R3, R3, R24, RZ, 0x3c, !PT ;  /* 0x0000001803033212 */ /* 0x000fc600078e3cff */
[----:B------:R-:W4:Y:S01]  /*06e0*/  @P5 LDG.E R24, desc[UR6][R14.64+0x6c] ;  /* 0x00006c060e185981 */ /* 0x000f22000c1e1900 */
[----:B------:R-:W-:Y:S02]  /*06f0*/  LOP3.LUT P0, RZ, R22, 0x80, RZ, 0xc0, !PT ;  /* 0x0000008016ff7812 */ /* 0x000fe4000780c0ff */
[----:B------:R-:W-:Y:S02]  /*0700*/  @P3 LOP3.LUT R7, R7, R26, RZ, 0x3c, !PT ;  /* 0x0000001a07073212 */ /* 0x000fe400078e3cff */
[----:B------:R-:W-:Y:S02]  /*0710*/  @P3 LOP3.LUT R4, R4, R17, RZ, 0x3c, !PT ;  /* 0x0000001104043212 */ /* 0x000fe400078e3cff */
[----:B------:R-:W4:Y:S01]  /*0720*/  @P6 LDG.E R17, desc[UR6][R14.64+0x7c] ;  /* 0x00007c060e116981 */ /* 0x000f22000c1e1900 */
[----:B------:R-:W-:-:S03]  /*0730*/  @P4 LOP3.LUT R6, R6, R19, RZ, 0x3c, !PT ;  /* 0x0000001306064212 */ /* 0x000fc600078e3cff */
[----:B------:R-:W4:Y:S01]  /*0740*/  @P6 LDG.E R19, desc[UR6][R14.64+0x84] ;  /* 0x000084060e136981 */ /* 0x000f22000c1e1900 */
[----:B------:R-:W-:-:S03]  /*0750*/  @P4 LOP3.LUT R4, R4, R21, RZ, 0x3c, !PT ;  /* 0x0000001504044212 */ /* 0x000fc600078e3cff */
[----:B------:R-:W4:Y:S01]  /*0760*/  @P0 LDG.E R26, desc[UR6][R14.64+0x9c] ;  /* 0x00009c060e1a0981 */ /* 0x000f22000c1e1900 */
[----:B------:R-:W-:-:S03]  /*0770*/  @P5 LOP3.LUT R6, R6, R23, RZ, 0x3c, !PT ;  /* 0x0000001706065212 */ /* 0x000fc600078e3cff */
        /* <DEDUP_REMOVED lines=10> */
[----:B------:R-:W-:Y:S02]  /*0820*/  @P5 LOP3.LUT R4, R4, R25, RZ, 0x3c, !PT ;  /* 0x0000001904045212 */ /* 0x000fe400078e3cff */
[----:B------:R-:W-:Y:S02]  /*0830*/  @P6 LOP3.LUT R5, R5, R28, RZ, 0x3c, !PT ;  /* 0x0000001c05056212 */ /* 0x000fe400078e3cff */
[----:B------:R-:W-:Y:S02]  /*0840*/  @P6 LOP3.LUT R6, R6, R17, RZ, 0x3c, !PT ;  /* 0x0000001106066212 */ /* 0x000fe400078e3cff */
[----:B------:R-:W-:Y:S02]  /*0850*/  @P6 LOP3.LUT R4, R4, R19, RZ, 0x3c, !PT ;  /* 0x0000001304046212 */ /* 0x000fe400078e3cff */
[----:B------:R-:W-:Y:S02]  /*0860*/  @P0 LOP3.LUT R5, R5, R26, RZ, 0x3c, !PT ;  /* 0x0000001a05050212 */ /* 0x000fe400078e3cff */
[----:B------:R-:W-:-:S02]  /*0870*/  @P0 LOP3.LUT R6, R6, R21, RZ, 0x3c, !PT ;  /* 0x0000001506060212 */ /* 0x000fc400078e3cff */
[----:B------:R-:W-:Y:S02]  /*0880*/  @P0 LOP3.LUT R4, R4, R23, RZ, 0x3c, !PT ;  /* 0x0000001704040212 */ /* 0x000fe400078e3cff */
[----:B--2---:R-:W-:Y:S02]  /*0890*/  @P6 LOP3.LUT R3, R3, R16, RZ, 0x3c, !PT ;  /* 0x0000001003036212 */ /* 0x004fe400078e3cff */
[----:B---3--:R-:W-:Y:S02]  /*08a0*/  @P6 LOP3.LUT R7, R7, R18, RZ, 0x3c, !PT ;  /* 0x0000001207076212 */ /* 0x008fe400078e3cff */
[----:B----4-:R-:W-:Y:S02]  /*08b0*/  @P0 LOP3.LUT R3, R3, R20, RZ, 0x3c, !PT ;  /* 0x0000001403030212 */ /* 0x010fe400078e3cff */
[----:B------:R-:W-:Y:S02]  /*08c0*/  @P0 LOP3.LUT R7, R7, R24, RZ, 0x3c, !PT ;  /* 0x0000001807070212 */ /* 0x000fe400078e3cff */
[----:B------:R-:W-:-:S13]  /*08d0*/  R2P PR, R22.B1, 0x7f ;  /* 0x0000007f16007804 */ /* 0x000fda0000001000 */
[----:B------:R-:W2:Y:S04]  /*08e0*/  @P0 LDG.E R18, desc[UR6][R14.64+0xa0] ;  /* 0x0000a0060e120981 */ /* 0x000ea8000c1e1900 */
[----:B------:R-:W3:Y:S04]  /*08f0*/  @P0 LDG.E R19, desc[UR6][R14.64+0xa4] ;  /* 0x0000a4060e130981 */ /* 0x000ee8000c1e1900 */
[----:B------:R-:W4:Y:S04]  /*0900*/  @P0 LDG.E R20, desc[UR6][R14.64+0xa8] ;  /* 0x0000a8060e140981 */ /* 0x000f28000c1e1900 */
[----:B------:R-:W4:Y:S04]  /*0910*/  @P0 LDG.E R21, desc[UR6][R14.64+0xac] ;  /* 0x0000ac060e150981 */ /* 0x000f28000c1e1900 */
[----:B------:R-:W4:Y:S04]  /*0920*/  @P0 LDG.E R24, desc[UR6][R14.64+0xb0] ;  /* 0x0000b0060e180981 */ /* 0x000f28000c1e1900 */
[----:B------:R-:W4:Y:S04]  /*0930*/  @P1 LDG.E R16, desc[UR6][R14.64+0xbc] ;  /* 0x0000bc060e101981 */ /* 0x000f28000c1e1900 */
[----:B------:R-:W4:Y:S04]  /*0940*/  @P1 LDG.E R26, desc[UR6][R14.64+0xb4] ;  /* 0x0000b4060e1a1981 */ /* 0x000f28000c1e1900 */
        /* <DEDUP_REMOVED lines=11> */
[----:B------:R-:W-:Y:S01]  /*0a00*/  LOP3.LUT P0, RZ, R22, 0x8000, RZ, 0xc0, !PT ;  /* 0x0000800016ff7812 */ /* 0x000fe2000780c0ff */
[----:B------:R-:W4:Y:S01]  /*0a10*/  @P2 LDG.E R24, desc[UR6][R14.64+0xd8] ;  /* 0x0000d8060e182981 */ /* 0x000f22000c1e1900 */
[----:B------:R-:W-:-:S03]  /*0a20*/  @P1 LOP3.LUT R7, R7, R16, RZ, 0x3c, !PT ;  /* 0x0000001007071212 */ /* 0x000fc600078e3cff */
[----:B------:R-:W4:Y:S01]  /*0a30*/  @P2 LDG.E R22, desc[UR6][R14.64+0xd0] ;  /* 0x0000d0060e162981 */ /* 0x000f22000c1e1900 */
[----:B------:R-:W-:-:S03]  /*0a40*/  @P1 LOP3.LUT R3, R3, R26, RZ, 0x3c, !PT ;  /* 0x0000001a03031212 */ /* 0x000fc600078e3cff */
[----:B------:R-:W4:Y:S01]  /*0a50*/  @P3 LDG.E R16, desc[UR6][R14.64+0xe4] ;  /* 0x0000e4060e103981 */ /* 0x000f22000c1e1900 */
[----:B------:R-:W-:-:S03]  /*0a60*/  @P1 LOP3.LUT R6, R6, R23, RZ, 0x3c, !PT ;  /* 0x0000001706061212 */ /* 0x000fc600078e3cff */
[----:B------:R-:W4:Y:S01]  /*0a70*/  @P3 LDG.E R26, desc[UR6][R14.64+0xdc] ;  /* 0x0000dc060e1a3981 */ /* 0x000f22000c1e1900 */
[----:B------:R-:W-:-:S03]  /*0a80*/  @P1 LOP3.LUT R4, R4, R17, RZ, 0x3c, !PT ;  /* 0x0000001104041212 */ /* 0x000fc600078e3cff */
        /* <DEDUP_REMOVED lines=43> */
[----:B------:R-:W-:-:S04]  /*0d40*/  UIADD3 UR4, UPT, UPT, UR4, 0x10, URZ ;  /* 0x0000001004047890 */ /* 0x000fc8000fffe0ff */
[----:B------:R-:W-:Y:S01]  /*0d50*/  UISETP.NE.AND UP0, UPT, UR4, 0x20, UPT ;  /* 0x000000200400788c */ /* 0x000fe2000bf05270 */
[----:B--2---:R-:W-:Y:S02]  /*0d60*/  @P5 LOP3.LUT R5, R5, R18, RZ, 0x3c, !PT ;  /* 0x0000001205055212 */ /* 0x004fe400078e3cff */
[----:B---3--:R-:W-:Y:S02]  /*0d70*/  @P6 LOP3.LUT R6, R6, R19, RZ, 0x3c, !PT ;  /* 0x0000001306066212 */ /* 0x008fe400078e3cff */
[----:B----4-:R-:W-:Y:S02]  /*0d80*/  @P6 LOP3.LUT R3, R3, R20, RZ, 0x3c, !PT ;  /* 0x0000001403036212 */ /* 0x010fe400078e3cff */
[----:B------:R-:W-:Y:S02]  /*0d90*/  @P6 LOP3.LUT R4, R4, R21, RZ, 0x3c, !PT ;  /* 0x0000001504046212 */ /* 0x000fe400078e3cff */
[----:B------:R-:W-:Y:S02]  /*0da0*/  @P6 LOP3.LUT R7, R7, R22, RZ, 0x3c, !PT ;  /* 0x0000001607076212 */ /* 0x000fe400078e3cff */
[----:B------:R-:W-:-:S02]  /*0db0*/  @P6 LOP3.LUT R5, R5, R16, RZ, 0x3c, !PT ;  /* 0x0000001005056212 */ /* 0x000fc400078e3cff */
[----:B------:R-:W-:Y:S02]  /*0dc0*/  @P0 LOP3.LUT R3, R3, R24, RZ, 0x3c, !PT ;  /* 0x0000001803030212 */ /* 0x000fe400078e3cff */
[----:B------:R-:W-:Y:S02]  /*0dd0*/  @P0 LOP3.LUT R5, R5, R28, RZ, 0x3c, !PT ;  /* 0x0000001c05050212 */ /* 0x000fe400078e3cff */
[----:B------:R-:W-:Y:S02]  /*0de0*/  @P0 LOP3.LUT R7, R7, R26, RZ, 0x3c, !PT ;  /* 0x0000001a07070212 */ /* 0x000fe400078e3cff */
[----:B------:R-:W-:Y:S02]  /*0df0*/  @P0 LOP3.LUT R4, R4, R23, RZ, 0x3c, !PT ;  /* 0x0000001704040212 */ /* 0x000fe400078e3cff */
[----:B------:R-:W-:Y:S01]  /*0e00*/  @P0 LOP3.LUT R6, R6, R17, RZ, 0x3c, !PT ;  /* 0x0000001106060212 */ /* 0x000fe200078e3cff */
[----:B------:R-:W-:Y:S06]  /*0e10*/  BRA.U UP0, `(.L_x_10) ;  /* 0xfffffff500487547 */ /* 0x000fec000b83ffff */
[----:B------:R-:W-:-:S05]  /*0e20*/  VIADD R0, R0, 0x1 ;  /* 0x0000000100007836 */ /* 0x000fca0000000000 */
[----:B------:R-:W-:-:S13]  /*0e30*/  ISETP.NE.AND P0, PT, R0, 0x5, PT ;  /* 0x000000050000780c */ /* 0x000fda0003f05270 */
[----:B------:R-:W-:Y:S05]  /*0e40*/  @P0 BRA `(.L_x_11) ;  /* 0xfffffff400300947 */ /* 0x000fea000383ffff */
[----:B------:R-:W-:Y:S01]  /*0e50*/  LOP3.LUT R0, R13, 0x3, RZ, 0xc0, !PT ;  /* 0x000000030d007812 */ /* 0x000fe200078ec0ff */
[----:B------:R0:W-:Y:S03]  /*0e60*/  STL.64 [R1+0x8], R6 ;  /* 0x0000080601007387 */ /* 0x0001e60000100a00 */
[----:B------:R-:W-:Y:S01]  /*0e70*/  ISETP.NE.U32.AND P0, PT, R0, 0x1, PT ;  /* 0x000000010000780c */ /* 0x000fe20003f05070 */
[----:B------:R0:W-:Y:S03]  /*0e80*/  STL.64 [R1+0x10], R4 ;  /* 0x0000100401007387 */ /* 0x0001e60000100a00 */
[----:B------:R-:W-:Y:S01]  /*0e90*/  ISETP.NE.AND.EX P0, PT, RZ, RZ, PT, P0 ;  /* 0x000000ffff00720c */ /* 0x000fe20003f05300 */
[----:B------:R0:W-:-:S12]  /*0ea0*/  STL [R1+0x4], R3 ;  /* 0x0000040301007387 */ /* 0x0001d80000100800 */
[----:B0-----:R-:W-:Y:S05]  /*0eb0*/  @!P0 BRA `(.L_x_9) ;  /* 0x0000001400f88947 */ /* 0x001fea0003800000 */
[----:B------:R-:W-:Y:S01]  /*0ec0*/  UMOV UR4, URZ ;  /* 0x000000ff00047c82 */ /* 0x000fe20008000000 */
[----:B------:R-:W-:Y:S01]  /*0ed0*/  IMAD.MOV.U32 R0, RZ, RZ, RZ ;  /* 0x000000ffff007224 */ /* 0x000fe200078e00ff */
[----:B------:R-:W-:Y:S01]  /*0ee0*/  CS2R R6, SRZ ;  /* 0x0000000000067805 */ /* 0x000fe2000001ff00 */
[----:B------:R-:W-:Y:S02]  /*0ef0*/  IMAD.MOV.U32 R4, RZ, RZ, RZ ;  /* 0x000000ffff047224 */ /* 0x000fe400078e00ff */
[----:B------:R-:W-:Y:S02]  /*0f00*/  IMAD.MOV.U32 R3, RZ, RZ, RZ ;  /* 0x000000ffff037224 */ /* 0x000fe400078e00ff */
[----:B------:R-:W-:-:S07]  /*0f10*/  IMAD.U32 R5, RZ, RZ, UR4 ;  /* 0x00000004ff057e24 */ /* 0x000fce000f8e00ff */
.L_x_13:
[----:B------:R-:W-:-:S06]  /*0f20*/  IMAD R12, R0, 0x4, R1 ;  /* 0x00000004000c7824 */ /* 0x000fcc00078e0201 */
[----:B------:R-:W5:Y:S01]  /*0f30*/  LDL R12, [R12+0x4] ;  /* 0x000004000c0c7983 */ /* 0x000f620000100800 */
[----:B------:R-:W-:-:S05]  /*0f40*/  UMOV UR4, URZ ;  /* 0x000000ff00047c82 */ /* 0x000fca0008000000 */
.L_x_12:
        /* <DEDUP_REMOVED lines=180> */
[----:B------:R0:W-:Y:S03]  /*1a90*/  STL [R1+0x4], R3 ;  /* 0x0000040301007387 */ /* 0x0001e60000100800 */
[----:B------:R-:W-:Y:S01]  /*1aa0*/  ISETP.NE.AND.EX P0, PT, RZ, RZ, PT, P0 ;  /* 0x000000ffff00720c */ /* 0x000fe20003f05300 */
[----:B------:R0:W-:-:S12]  /*1ab0*/  STL.64 [R1+0x10], R4 ;  /* 0x0000100401007387 */ /* 0x0001d80000100a00 */
[----:B0-----:R-:W-:Y:S05]  /*1ac0*/  @P0 BRA `(.L_x_9) ;  /* 0x0000000800f40947 */ /* 0x001fea0003800000 */
[----:B------:R-:W-:Y:S01]  /*1ad0*/  UMOV UR4, URZ ;  /* 0x000000ff00047c82 */ /* 0x000fe20008000000 */
[----:B------:R-:W-:Y:S01]  /*1ae0*/  IMAD.MOV.U32 R0, RZ, RZ, RZ ;  /* 0x000000ffff007224 */ /* 0x000fe200078e00ff */
[----:B------:R-:W-:Y:S01]  /*1af0*/  CS2R R6, SRZ ;  /* 0x0000000000067805 */ /* 0x000fe2000001ff00 */
[----:B------:R-:W-:Y:S02]  /*1b00*/  IMAD.MOV.U32 R4, RZ, RZ, RZ ;  /* 0x000000ffff047224 */ /* 0x000fe400078e00ff */
[----:B------:R-:W-:Y:S02]  /*1b10*/  IMAD.MOV.U32 R3, RZ, RZ, RZ ;  /* 0x000000ffff037224 */ /* 0x000fe400078e00ff */
[----:B------:R-:W-:-:S07]  /*1b20*/  IMAD.U32 R5, RZ, RZ, UR4 ;  /* 0x00000004ff057e24 */ /* 0x000fce000f8e00ff */
.L_x_15:
[----:B------:R-:W-:-:S06]  /*1b30*/  IMAD R12, R0, 0x4, R1 ;  /* 0x00000004000c7824 */ /* 0x000fcc00078e0201 */
[----:B------:R-:W5:Y:S01]  /*1b40*/  LDL R12, [R12+0x4] ;  /* 0x000004000c0c7983 */ /* 0x000f620000100800 */
[----:B------:R-:W-:-:S05]  /*1b50*/  UMOV UR4, URZ ;  /* 0x000000ff00047c82 */ /* 0x000fca0008000000 */
.L_x_14:
        /* <DEDUP_REMOVED lines=177> */
[----:B------:R0:W-:Y:S04]  /*2670*/  STL.64 [R1+0x8], R6 ;  /* 0x0000080601007387 */ /* 0x0001e80000100a00 */
[----:B------:R0:W-:Y:S04]  /*2680*/  STL [R1+0x4], R3 ;  /* 0x0000040301007387 */ /* 0x0001e80000100800 */
[----:B------:R0:W-:Y:S02]  /*2690*/  STL.64 [R1+0x10], R4 ;  /* 0x0000100401007387 */ /* 0x0001e40000100a00 */
.L_x_9:
[----:B------:R-:W-:Y:S05]  /*26a0*/  BSYNC.RECONVERGENT B1 ;  /* 0x0000000000017941 */ /* 0x000fea0003800200 */
.L_x_8:
[C---:B------:R-:W-:Y:S01]  /*26b0*/  ISETP.GT.U32.AND P0, PT, R13.reuse, 0x3, PT ;  /* 0x000000030d00780c */ /* 0x040fe20003f04070 */
[----:B------:R-:W-:Y:S01]  /*26c0*/  VIADD R10, R10, 0x1 ;  /* 0x000000010a0a7836 */ /* 0x000fe20000000000 */
[--C-:B------:R-:W-:Y:S02]  /*26d0*/  SHF.R.U64 R13, R13, 0x2, R2.reuse ;  /* 0x000000020d0d7819 */ /* 0x100fe40000001202 */
[----:B------:R-:W-:Y:S02]  /*26e0*/  ISETP.GT.U32.AND.EX P0, PT, R2, RZ, PT, P0 ;  /* 0x000000ff0200720c */ /* 0x000fe40003f04100 */
[----:B------:R-:W-:-:S11]  /*26f0*/  SHF.R.U32.HI R2, RZ, 0x2, R2 ;  /* 0x00000002ff027819 */ /* 0x000fd60000011602 */
[----:B------:R-:W-:Y:S05]  /*2700*/  @P0 BRA `(.L_x_16) ;  /* 0xffffffd800d40947 */ /* 0x000fea000383ffff */
.L_x_7:
[----:B------:R-:W-:Y:S05]  /*2710*/  BSYNC.RECONVERGENT B0 ;  /* 0x0000000000007941 */ /* 0x000fea0003800200 */
.L_x_6:
[----:B0-----:R-:W0:Y:S01]  /*2720*/  LDC.64 R6, c[0x0][0x388] ;  /* 0x0000e200ff067b82 */ /* 0x001e220000000a00 */
[----:B------:R-:W-:Y:S01]  /*2730*/  SHF.R.U32.HI R2, RZ, 0x2, R3 ;  /* 0x00000002ff027819 */ /* 0x000fe20000011603 */
[----:B------:R-:W-:Y:S03]  /*2740*/  BSSY.RECONVERGENT B0, `(.L_x_17) ;  /* 0x0000029000007945 */ /* 0x000fe60003800200 */
[----:B------:R-:W-:-:S03]  /*2750*/  LOP3.LUT R2, R2, R3, RZ, 0x3c, !PT ;  /* 0x0000000302027212 */ /* 0x000fc600078e3cff */
[----:B------:R-:W1:Y:S02]  /*2760*/  LDC.64 R8, c[0x0][0x390] ;  /* 0x0000e400ff087b82 */ /* 0x000e640000000a00 */
[----:B------:R-:W-:Y:S01]  /*2770*/  IMAD.SHL.U32 R4, R2, 0x2, RZ ;  /* 0x0000000202047824 */ /* 0x000fe200078e00ff */
[----:B0-----:R-:W-:-:S04]  /*2780*/  IADD3 R0, P0, PT, -R11, R6, RZ ;  /* 0x000000060b007210 */ /* 0x001fc80007f1e1ff */
[----:B------:R-:W-:Y:S01]  /*2790*/  IADD3.X R3, PT, PT, R7, -0x1, RZ, P0, !PT ;  /* 0xffffffff07037810 */ /* 0x000fe200007fe4ff */
[----:B------:R-:W-:-:S03]  /*27a0*/  IMAD.SHL.U32 R7, R5, 0x10, RZ ;  /* 0x0000001005077824 */ /* 0x000fc600078e00ff */
[----:B------:R-:W-:Y:S02]  /*27b0*/  ISETP.NE.U32.AND P0, PT, R3, RZ, PT ;  /* 0x000000ff0300720c */ /* 0x000fe40003f05070 */
[----:B-1----:R-:W-:Y:S02]  /*27c0*/  LOP3.LUT R8, R8, 0xaad26b49, RZ, 0x3c, !PT ;  /* 0xaad26b4908087812 */ /* 0x002fe400078e3cff */
[----:B------:R-:W-:Y:S02]  /*27d0*/  LOP3.LUT R9, R9, 0xf7dcefdd, RZ, 0x3c, !PT ;  /* 0xf7dcefdd09097812 */ /* 0x000fe400078e3cff */
[----:B------:R-:W-:Y:S01]  /*27e0*/  LOP3.LUT R4, R2, R4, R7, 0x96, !PT ;  /* 0x0000000402047212 */ /* 0x000fe200078e9607 */
[----:B------:R-:W-:Y:S02]  /*27f0*/  IMAD R8, R8, 0x4182bed5, RZ ;  /* 0x4182bed508087824 */ /* 0x000fe400078e02ff */
[----:B------:R-:W-:Y:S01]  /*2800*/  IMAD R9, R9, -0x658354e5, RZ ;  /* 0x9a7cab1b09097824 */ /* 0x000fe200078e02ff */
[----:B------:R-:W-:-:S04]  /*2810*/  LOP3.LUT R5, R4, R5, RZ, 0x3c, !PT ;  /* 0x0000000504057212 */ /* 0x000fc800078e3cff */
[----:B------:R-:W-:-:S04]  /*2820*/  IADD3 R8, PT, PT, R8, 0x64f0c9, R9 ;  /* 0x0064f0c908087810 */ /* 0x000fc80007ffe009 */
[----:B------:R-:W-:Y:S01]  /*2830*/  IADD3 R5, PT, PT, R8, 0x587c5, R5 ;  /* 0x000587c508057810 */ /* 0x000fe20007ffe005 */
[----:B------:R-:W-:Y:S06]  /*2840*/  @P0 BRA `(.L_x_18) ;  /* 0x0000000000500947 */ /* 0x000fec0003800000 */
[----:B------:R-:W0:Y:S01]  /*2850*/  I2F.U32.RP R4, R0 ;  /* 0x0000000000047306 */ /* 0x000e220000209000 */
[----:B------:R-:W-:-:S07]  /*2860*/  ISETP.NE.U32.AND P1, PT, R0, RZ, PT ;  /* 0x000000ff0000720c */ /* 0x000fce0003f25070 */
[----:B0-----:R-:W0:Y:S02]  /*2870*/  MUFU.RCP R4, R4 ;  /* 0x0000000400047308 */ /* 0x001e240000001000 */
[----:B0-----:R-:W-:-:S06]  /*2880*/  VIADD R2, R4, 0xffffffe ;  /* 0x0ffffffe04027836 */ /* 0x001fcc0000000000 */
[----:B------:R0:W1:Y:S02]  /*2890*/  F2I.FTZ.U32.TRUNC.NTZ R3, R2 ;  /* 0x0000000200037305 */ /* 0x000064000021f000 */
[----:B0-----:R-:W-:Y:S02]  /*28a0*/  IMAD.MOV.U32 R2, RZ, RZ, RZ ;  /* 0x000000ffff027224 */ /* 0x001fe400078e00ff */
[----:B-1----:R-:W-:-:S04]  /*28b0*/  IMAD.MOV R7, RZ, RZ, -R3 ;  /* 0x000000ffff077224 */ /* 0x002fc800078e0a03 */
[----:B------:R-:W-:-:S04]  /*28c0*/  IMAD R7, R7, R0, RZ ;  /* 0x0000000007077224 */ /* 0x000fc800078e02ff */
[----:B------:R-:W-:-:S04]  /*28d0*/  IMAD.HI.U32 R6, R3, R7, R2 ;  /* 0x0000000703067227 */ /* 0x000fc800078e0002 */
[----:B------:R-:W-:Y:S02]  /*28e0*/  IMAD.MOV.U32 R3, RZ, RZ, RZ ;  /* 0x000000ffff037224 */ /* 0x000fe400078e00ff */
[----:B------:R-:W-:-:S04]  /*28f0*/  IMAD.HI.U32 R6, R6, R5, RZ ;  /* 0x0000000506067227 */ /* 0x000fc800078e00ff */
[----:B------:R-:W-:-:S04]  /*2900*/  IMAD.MOV R6, RZ, RZ, -R6 ;  /* 0x000000ffff067224 */ /* 0x000fc800078e0a06 */
[----:B------:R-:W-:-:S05]  /*2910*/  IMAD R5, R0, R6, R5 ;  /* 0x0000000600057224 */ /* 0x000fca00078e0205 */
[----:B------:R-:W-:-:S13]  /*2920*/  ISETP.GE.U32.AND P0, PT, R5, R0, PT ;  /* 0x000000000500720c */ /* 0x000fda0003f06070 */
[----:B------:R-:W-:-:S05]  /*2930*/  @P0 IMAD.IADD R5, R5, 0x1, -R0 ;  /* 0x0000000105050824 */ /* 0x000fca00078e0a00 */
[----:B------:R-:W-:-:S13]  /*2940*/  ISETP.GE.U32.AND P0, PT, R5, R0, PT ;  /* 0x000000000500720c */ /* 0x000fda0003f06070 */
[----:B------:R-:W-:Y:S01]  /*2950*/  @P0 IMAD.IADD R5, R5, 0x1, -R0 ;  /* 0x0000000105050824 */ /* 0x000fe200078e0a00 */
[----:B------:R-:W-:-:S05]  /*2960*/  @!P1 LOP3.LUT R5, RZ, R0, RZ, 0x33, !PT ;  /* 0x00000000ff059212 */ /* 0x000fca00078e33ff */
[----:B------:R-:W-:Y:S01]  /*2970*/  IMAD.MOV.U32 R2, RZ, RZ, R5 ;  /* 0x000000ffff027224 */ /* 0x000fe200078e0005 */
[----:B------:R-:W-:Y:S06]  /*2980*/  BRA `(.L_x_19) ;  /* 0x0000000000107947 */ /* 0x000fec0003800000 */
.L_x_18:
[----:B------:R-:W-:-:S07]  /*2990*/  MOV R2, 0x29b0 ;  /* 0x000029b000027802 */ /* 0x000fce0000000f00 */
[----:B------:R-:W-:Y:S05]  /*29a0*/  CALL.REL.NOINC `($__internal_1_$__cuda_sm20_rem_u64) ;  /* 0x0000000000447944 */ /* 0x000fea0003c00000 */
[----:B------:R-:W-:Y:S02]  /*29b0*/  IMAD.MOV.U32 R2, RZ, RZ, R0 ;  /* 0x000000ffff027224 */ /* 0x000fe400078e0000 */
[----:B------:R-:W-:-:S07]  /*29c0*/  IMAD.MOV.U32 R3, RZ, RZ, R5 ;  /* 0x000000ffff037224 */ /* 0x000fce00078e0005 */
.L_x_19:
[----:B------:R-:W-:Y:S05]  /*29d0*/  BSYNC.RECONVERGENT B0 ;  /* 0x0000000000007941 */ /* 0x000fea0003800200 */
.L_x_17:
[----:B------:R-:W0:Y:S01]  /*29e0*/  LDC.64 R4, c[0x0][0x388] ;  /* 0x0000e200ff047b82 */ /* 0x000e220000000a00 */
[----:B------:R-:W-:-:S07]  /*29f0*/  LOP3.LUT R11, RZ, R11, RZ, 0x33, !PT ;  /* 0x0000000bff0b7212 */ /* 0x000fce00078e33ff */
[----:B------:R-:W1:Y:S01]  /*2a00*/  LDC.64 R8, c[0x0][0x380] ;  /* 0x0000e000ff087b82 */ /* 0x000e620000000a00 */
[----:B0-----:R-:W-:-:S04]  /*2a10*/  IADD3 R0, P0, PT, R11, R4, RZ ;  /* 0x000000040b007210 */ /* 0x001fc80007f1e0ff */
[----:B------:R-:W-:Y:S02]  /*2a20*/  IADD3.X R5, PT, PT, R5, -0x1, RZ, P0, !PT ;  /* 0xffffffff05057810 */ /* 0x000fe400007fe4ff */
[-C--:B-1----:R-:W-:Y:S02]  /*2a30*/  LEA R6, P1, R2, R8.reuse, 0x3 ;  /* 0x0000000802067211 */ /* 0x082fe400078218ff */
[----:B------:R-:W-:Y:S02]  /*2a40*/  LEA R4, P0, R0, R8, 0x3 ;  /* 0x0000000800047211 */ /* 0x000fe400078018ff */
[-C--:B------:R-:W-:Y:S02]  /*2a50*/  LEA.HI.X R7, R2, R9.reuse, R3, 0x3, P1 ;  /* 0x0000000902077211 */ /* 0x080fe400008f1c03 */
[----:B------:R-:W-:-:S03]  /*2a60*/  LEA.HI.X R5, R0, R9, R5, 0x3, P0 ;  /* 0x0000000900057211 */ /* 0x000fc600000f1c05 */
[----:B------:R-:W2:Y:S04]  /*2a70*/  LDG.E.64 R8, desc[UR6][R6.64] ;  /* 0x0000000606087981 */ /* 0x000ea8000c1e1b00 */
[----:B------:R-:W3:Y:S04]  /*2a80*/  LDG.E.64 R2, desc[UR6][R4.64] ;  /* 0x0000000604027981 */ /* 0x000ee8000c1e1b00 */
[----:B--2---:R-:W-:Y:S04]  /*2a90*/  STG.E.64 desc[UR6][R4.64], R8 ;  /* 0x0000000804007986 */ /* 0x004fe8000c101b06 */
[----:B---3--:R-:W-:Y:S01]  /*2aa0*/  STG.E.64 desc[UR6][R6.64], R2 ;  /* 0x0000000206007986 */ /* 0x008fe2000c101b06 */
[----:B------:R-:W-:Y:S05]  /*2ab0*/  EXIT ;  /* 0x000000000000794d */ /* 0x000fea0003800000 */
        .weak           $__internal_1_$__cuda_sm20_rem_u64
        .type           $__internal_1_$__cuda_sm20_rem_u64,@function
        .size           $__internal_1_$__cuda_sm20_rem_u64,(.L_x_36 - $__internal_1_$__cuda_sm20_rem_u64)
$__internal_1_$__cuda_sm20_rem_u64:
[----:B------:R-:W-:Y:S02]  /*2ac0*/  IMAD.MOV.U32 R12, RZ, RZ, R0 ;  /* 0x000000ffff0c7224 */ /* 0x000fe400078e0000 */
[----:B------:R-:W-:-:S04]  /*2ad0*/  IMAD.MOV.U32 R13, RZ, RZ, R3 ;  /* 0x000000ffff0d7224 */ /* 0x000fc800078e0003 */
[----:B------:R-:W0:Y:S08]  /*2ae0*/  I2F.U64.RP R4, R12 ;  /* 0x0000000c00047312 */ /* 0x000e300000309000 */
[----:B0-----:R-:W0:Y:S02]  /*2af0*/  MUFU.RCP R4, R4 ;  /* 0x0000000400047308 */ /* 0x001e240000001000 */
[----:B0-----:R-:W-:-:S06]  /*2b00*/  VIADD R6, R4, 0x1ffffffe ;  /* 0x1ffffffe04067836 */ /* 0x001fcc0000000000 */
[----:B------:R-:W0:Y:S02]  /*2b10*/  F2I.U64.TRUNC R6, R6 ;  /* 0x0000000600067311 */ /* 0x000e24000020d800 */
[----:B0-----:R-:W-:-:S04]  /*2b20*/  IMAD.WIDE.U32 R8, R6, R0, RZ ;  /* 0x0000000006087225 */ /* 0x001fc800078e00ff */
        /* <DEDUP_REMOVED lines=9> */
[----:B------:R-:W-:-:S04]  /*2bc0*/  IMAD.HI.U32 R8, P1, R7, R15, R8 ;  /* 0x0000000f07087227 */ /* 0x000fc80007820008 */
[----:B------:R-:W-:Y:S01]  /*2bd0*/  IMAD.X R4, R17, 0x1, R7, P0 ;  /* 0x0000000111047824 */ /* 0x000fe200000e0607 */
[----:B------:R-:W-:-:S04]  /*2be0*/  IADD3 R9, P2, PT, R13, R8, RZ ;  /* 0x000000080d097210 */ /* 0x000fc80007f5e0ff */
[----:B------:R-:W-:Y:S01]  /*2bf0*/  IADD3.X R13, PT, PT, RZ, RZ, R4, P2, P1 ;  /* 0x000000ffff0d7210 */ /* 0x000fe200017e2404 */
[----:B------:R-:W-:-:S04]  /*2c00*/  IMAD.WIDE.U32 R6, R9, R0, RZ ;  /* 0x0000000009067225 */ /* 0x000fc800078e00ff */
[----:B------:R-:W-:Y:S01]  /*2c10*/  IMAD R4, R9, R3, R7 ;  /* 0x0000000309047224 */ /* 0x000fe200078e0207 */
[----:B------:R-:W-:-:S03]  /*2c20*/  IADD3 R7, P0, PT, RZ, -R6, RZ ;  /* 0x80000006ff077210 */ /* 0x000fc60007f1e0ff */
[----:B------:R-:W-:Y:S02]  /*2c30*/  IMAD R4, R13, R0, R4 ;  /* 0x000000000d047224 */ /* 0x000fe400078e0204 */
[----:B------:R-:W-:-:S04]  /*2c40*/  IMAD.HI.U32 R8, R9, R7, RZ ;  /* 0x0000000709087227 */ /* 0x000fc800078e00ff */
[----:B------:R-:W-:-:S04]  /*2c50*/  IMAD.X R6, RZ, RZ, ~R4, P0 ;  /* 0x000000ffff067224 */ /* 0x000fc800000e0e04 */
        /* <DEDUP_REMOVED lines=8> */
[----:B------:R-:W-:Y:S02]  /*2ce0*/  IMAD.MOV.U32 R7, RZ, RZ, RZ ;  /* 0x000000ffff077224 */ /* 0x000fe400078e00ff */
[----:B------:R-:W-:-:S04]  /*2cf0*/  IMAD.WIDE.U32 R6, RZ, R4, R6 ;  /* 0x00000004ff067225 */ /* 0x000fc800078e0006 */
[----:B------:R-:W-:-:S04]  /*2d00*/  IMAD.HI.U32 R6, P0, R13, R5, R6 ;  /* 0x000000050d067227 */ /* 0x000fc80007800006 */
[----:B------:R-:W-:Y:S01]  /*2d10*/  IMAD.X R4, RZ, RZ, RZ, P0 ;  /* 0x000000ffff047224 */ /* 0x000fe200000e06ff */
[----:B------:R-:W-:-:S05]  /*2d20*/  IADD3 R9, P1, PT, RZ, R6, RZ ;  /* 0x00000006ff097210 */ /* 0x000fca0007f3e0ff */
[----:B------:R-:W-:-:S04]  /*2d30*/  IMAD.WIDE.U32 R6, R9, R0, RZ ;  /* 0x0000000009067225 */ /* 0x000fc800078e00ff */
[----:B------:R-:W-:Y:S01]  /*2d40*/  IMAD.X R13, RZ, RZ, R4, P1 ;  /* 0x000000ffff0d7224 */ /* 0x000fe200008e0604 */
[----:B------:R-:W-:Y:S01]  /*2d50*/  IADD3 R5, P1, PT, -R6, R5, RZ ;  /* 0x0000000506057210 */ /* 0x000fe20007f3e1ff */
[----:B------:R-:W-:-:S03]  /*2d60*/  IMAD R9, R9, R3, R7 ;  /* 0x0000000309097224 */ /* 0x000fc600078e0207 */
[-C--:B------:R-:W-:Y:S01]  /*2d70*/  ISETP.GE.U32.AND P0, PT, R5, R0.reuse, PT ;  /* 0x000000000500720c */ /* 0x080fe20003f06070 */
[----:B------:R-:W-:-:S04]  /*2d80*/  IMAD R9, R13, R0, R9 ;  /* 0x000000000d097224 */ /* 0x000fc800078e0209 */
[----:B------:R-:W-:Y:S01]  /*2d90*/  IMAD.X R4, RZ, RZ, ~R9, P1 ;  /* 0x000000ffff047224 */ /* 0x000fe200008e0e09 */
[----:B------:R-:W-:-:S04]  /*2da0*/  IADD3 R7, P1, PT, -R0, R5, RZ ;  /* 0x0000000500077210 */ /* 0x000fc80007f3e1ff */
[C---:B------:R-:W-:Y:S01]  /*2db0*/  ISETP.GE.U32.AND.EX P0, PT, R4.reuse, R3, PT, P0 ;  /* 0x000000030400720c */ /* 0x040fe20003f06100 */
[----:B------:R-:W-:Y:S01]  /*2dc0*/  IMAD.X R6, R4, 0x1, ~R3, P1 ;  /* 0x0000000104067824 */ /* 0x000fe200008e0e03 */
[----:B------:R-:W-:Y:S02]  /*2dd0*/  ISETP.NE.U32.AND P1, PT, R0, RZ, PT ;  /* 0x000000ff0000720c */ /* 0x000fe40003f25070 */
[----:B------:R-:W-:Y:S02]  /*2de0*/  SEL R7, R7, R5, P0 ;  /* 0x0000000507077207 */ /* 0x000fe40000000000 */
[----:B------:R-:W-:Y:S02]  /*2df0*/  SEL R6, R6, R4, P0 ;  /* 0x0000000406067207 */ /* 0x000fe40000000000 */
[----:B------:R-:W-:Y:S02]  /*2e00*/  IADD3 R4, P2, PT, -R0, R7, RZ ;  /* 0x0000000700047210 */ /* 0x000fe40007f5e1ff */
[----:B------:R-:W-:-:S02]  /*2e10*/  ISETP.GE.U32.AND P0, PT, R7, R0, PT ;  /* 0x000000000700720c */ /* 0x000fc40003f06070 */
[----:B------:R-:W-:Y:S01]  /*2e20*/  ISETP.NE.AND.EX P1, PT, R3, RZ, PT, P1 ;  /* 0x000000ff0300720c */ /* 0x000fe20003f25310 */
[C---:B------:R-:W-:Y:S01]  /*2e30*/  IMAD.X R5, R6.reuse, 0x1, ~R3, P2 ;  /* 0x0000000106057824 */ /* 0x040fe200010e0e03 */
[----:B------:R-:W-:Y:S01]  /*2e40*/  ISETP.GE.U32.AND.EX P0, PT, R6, R3, PT, P0 ;  /* 0x000000030600720c */ /* 0x000fe20003f06100 */
[----:B------:R-:W-:-:S03]  /*2e50*/  IMAD.MOV.U32 R3, RZ, RZ, 0x0 ;  /* 0x00000000ff037424 */ /* 0x000fc600078e00ff */
[----:B------:R-:W-:Y:S02]  /*2e60*/  SEL R0, R4, R7, P0 ;  /* 0x0000000704007207 */ /* 0x000fe40000000000 */
[----:B------:R-:W-:Y:S02]  /*2e70*/  SEL R5, R5, R6, P0 ;  /* 0x0000000605057207 */ /* 0x000fe40000000000 */
[----:B------:R-:W-:Y:S02]  /*2e80*/  SEL R0, R0, 0xffffffff, P1 ;  /* 0xffffffff00007807 */ /* 0x000fe40000800000 */
[----:B------:R-:W-:Y:S01]  /*2e90*/  SEL R5, R5, 0xffffffff, P1 ;  /* 0xffffffff05057807 */ /* 0x000fe20000800000 */
[----:B------:R-:W-:Y:S06]  /*2ea0*/  RET.REL.NODEC R2 `(_Z19fisher_yates_kernelPlmyi) ;  /* 0xffffffd002547950 */ /* 0x000fec0003c3ffff */
.L_x_20:
        /* <DEDUP_REMOVED lines=13> */
.L_x_36:


//--------------------- .text._Z14shuffle_kernelPlmy --------------------------
	.section	.text._Z14shuffle_kernelPlmy,"ax",@progbits
	.align	128
        .global         _Z14shuffle_kernelPlmy
        .type           _Z14shuffle_kernelPlmy,@function
        .size           _Z14shuffle_kernelPlmy,(.L_x_37 - _Z14shuffle_kernelPlmy)
        .other          _Z14shuffle_kernelPlmy,@"STO_CUDA_ENTRY STV_DEFAULT"
_Z14shuffle_kernelPlmy:
.text._Z14shuffle_kernelPlmy:
[----:B------:R-:W0:Y:S01]  /*0000*/  LDC R1, c[0x0][0x37c] ;  /* 0x0000df00ff017b82 */ /* 0x000e220000000800 */
[----:B------:R-:W1:Y:S07]  /*0010*/  S2R R3, SR_TID.X ;  /* 0x0000000000037919 */ /* 0x000e6e0000002100 */
[----:B------:R-:W1:Y:S01]  /*0020*/  S2UR UR4, SR_CTAID.X ;  /* 0x00000000000479c3 */ /* 0x000e620000002500 */
[----:B------:R-:W2:Y:S01]  /*0030*/  LDCU.64 UR6, c[0x0][0x388] ;  /* 0x00007100ff0677ac */ /* 0x000ea20008000a00 */
[----:B0-----:R-:W-:-:S06]  /*0040*/  VIADD R1, R1, 0xffffffd0 ;  /* 0xffffffd001017836 */ /* 0x001fcc0000000000 */
[----:B------:R-:W1:Y:S02]  /*0050*/  LDC R10, c[0x0][0x360] ;  /* 0x0000d800ff0a7b82 */ /* 0x000e640000000800 */
[----:B-1----:R-:W-:-:S05]  /*0060*/  IMAD R10, R10, UR4, R3 ;  /* 0x000000040a0a7c24 */ /* 0x002fca000f8e0203 */
[----:B--2---:R-:W-:Y:S02]  /*0070*/  ISETP.GE.U32.AND P0, PT, R10, UR6, PT ;  /* 0x000000060a007c0c */ /* 0x004fe4000bf06070 */
[----:B------:R-:W-:-:S04]  /*0080*/  SHF.R.S32.HI R13, RZ, 0x1f, R10 ;  /* 0x0000001fff0d7819 */ /* 0x000fc8000001140a */
[----:B------:R-:W-:-:S13]  /*0090*/  ISETP.GE.U32.AND.EX P0, PT, R13, UR7, PT, P0 ;  /* 0x000000070d007c0c */ /* 0x000fda000bf06100 */
[----:B------:R-:W-:Y:S05]  /*00a0*/  @P0 EXIT ;  /* 0x000000000000094d */ /* 0x000fea0003800000 */
[----:B------:R-:W0:Y:S01]  /*00b0*/  LDC.64 R2, c[0x0][0x390] ;  /* 0x0000e400ff027b82 */ /* 0x000e220000000a00 */
[----:B------:R-:W-:Y:S01]  /*00c0*/  ISETP.NE.AND P0, PT, R10, RZ, PT ;  /* 0x000000ff0a00720c */ /* 0x000fe20003f05270 */
[----:B------:R-:W1:Y:S01]  /*00d0*/  LDCU.64 UR6, c[0x0][0x358] ;  /* 0x00006b00ff0677ac */ /* 0x000e620008000a00 */
[----:B------:R-:W-:Y:S01]  /*00e0*/  BSSY.RECONVERGENT B0, `(.L_x_21) ;  /* 0x000025c000007945 */ /* 0x000fe20003800200 */
[----:B0-----:R-:W-:Y:S02]  /*00f0*/  LOP3.LUT R0, R2, 0xaad26b49, RZ, 0x3c, !PT ;  /* 0xaad26b4902007812 */ /* 0x001fe400078e3cff */
[----:B------:R-:W-:-:S03]  /*0100*/  LOP3.LUT R2, R3, 0xf7dcefdd, RZ, 0x3c, !PT ;  /* 0xf7dcefdd03027812 */ /* 0x000fc600078e3cff */
[----:B------:R-:W-:Y:S02]  /*0110*/  IMAD R0, R0, 0x4182bed5, RZ ;  /* 0x4182bed500007824 */ /* 0x000fe400078e02ff */
[----:B------:R-:W-:Y:S02]  /*0120*/  IMAD R9, R2, -0x658354e5, RZ ;  /* 0x9a7cab1b02097824 */ /* 0x000fe400078e02ff */
[C---:B------:R-:W-:Y:S01]  /*0130*/  VIADD R5, R0.reuse, 0x583f19 ;  /* 0x00583f1900057836 */ /* 0x040fe20000000000 */
[C---:B------:R-:W-:Y:S01]  /*0140*/  LOP3.LUT R6, R0.reuse, 0x159a55e5, RZ, 0x3c, !PT ;  /* 0x159a55e500067812 */ /* 0x040fe200078e3cff */
[C---:B------:R-:W-:Y:S01]  /*0150*/  VIADD R3, R0.reuse, 0x75bcd15 ;  /* 0x075bcd1500037836 */ /* 0x040fe20000000000 */
[----:B------:R-:W-:Y:S01]  /*0160*/  IADD3 R2, PT, PT, R0, 0x64f0c9, R9 ;  /* 0x0064f0c900027810 */ /* 0x000fe20007ffe009 */
[C---:B------:R-:W-:Y:S01]  /*0170*/  VIADD R7, R9.reuse, 0x1f123bb5 ;  /* 0x1f123bb509077836 */ /* 0x040fe20000000000 */
[----:B------:R-:W-:-:S03]  /*0180*/  LOP3.LUT R4, R9, 0x5491333, RZ, 0x3c, !PT ;  /* 0x0549133309047812 */ /* 0x000fc600078e3cff */
[----:B------:R0:W-:Y:S04]  /*0190*/  STL.64 [R1], R2 ;  /* 0x0000000201007387 */ /* 0x0001e80000100a00 */
[----:B------:R0:W-:Y:S04]  /*01a0*/  STL.64 [R1+0x8], R6 ;  /* 0x0000080601007387 */ /* 0x0001e80000100a00 */
[----:B------:R0:W-:Y:S01]  /*01b0*/  STL.64 [R1+0x10], R4 ;  /* 0x0000100401007387 */ /* 0x0001e20000100a00 */
[----:B-1----:R-:W-:Y:S05]  /*01c0*/  @!P0 BRA `(.L_x_22) ;  /* 0x0000002400348947 */ /* 0x002fea0003800000 */
[----:B------:R-:W-:Y:S02]  /*01d0*/  IMAD.MOV.U32 R11, RZ, RZ, RZ ;  /* 0x000000ffff0b7224 */ /* 0x000fe400078e00ff */
[----:B0-----:R-:W-:-:S07]  /*01e0*/  IMAD.MOV.U32 R2, RZ, RZ, R10 ;  /* 0x000000ffff027224 */ /* 0x001fce00078e000a */
.L_x_31:
        /* <DEDUP_REMOVED lines=11> */
.L_x_26:
[----:B------:R-:W-:-:S06]  /*02a0*/  IMAD R12, R0, 0x4, R1 ;  /* 0x00000004000c7824 */ /* 0x000fcc00078e0201 */
[----:B------:R-:W5:Y:S01]  /*02b0*/  LDL R12, [R12+0x4] ;  /* 0x000004000c0c7983 */ /* 0x000f620000100800 */
[----:B------:R-:W-:-:S05]  /*02c0*/  UMOV UR4, URZ ;  /* 0x000000ff00047c82 */ /* 0x000fca0008000000 */
.L_x_25:
        /* <DEDUP_REMOVED lines=190> */
.L_x_28:
[----:B------:R-:W-:-:S06]  /*0eb0*/  IMAD R12, R0, 0x4, R1 ;  /* 0x00000004000c7824 */ /* 0x000fcc00078e0201 */
[----:B------:R-:W5:Y:S01]  /*0ec0*/  LDL R12, [R12+0x4] ;  /* 0x000004000c0c7983 */ /* 0x000f620000100800 */
[----:B------:R-:W-:-:S05]  /*0ed0*/  UMOV UR4, URZ ;  /* 0x000000ff00047c82 */ /* 0x000fca0008000000 */
.L_x_27:
        /* <DEDUP_REMOVED lines=190> */
.L_x_30:
[----:B------:R-:W-:-:S06]  /*1ac0*/  IMAD R12, R0, 0x4, R1 ;  /* 0x00000004000c7824 */ /* 0x000fcc00078e0201 */
[----:B------:R-:W5:Y:S01]  /*1ad0*/  LDL R12, [R12+0x4] ;  /* 0x000004000c0c7983 */ /* 0x000f620000100800 */
[----:B------:R-:W-:-:S05]  /*1ae0*/  UMOV UR4, URZ ;  /* 0x000000ff00047c82 */ /* 0x000fca0008000000 */
.L_x_29:
        /* <DEDUP_REMOVED lines=180> */
.L_x_24:
[----:B------:R-:W-:Y:S05]  /*2630*/  BSYNC.RECONVERGENT B1 ;  /* 0x0000000000017941 */ /* 0x000fea0003800200 */
.L_x_23:
[C---:B------:R-:W-:Y:S01]  /*2640*/  ISETP.GT.U32.AND P0, PT, R2.reuse, 0x3, PT ;  /* 0x000000030200780c */ /* 0x040fe20003f04070 */
[----:B------:R-:W-:Y:S01]  /*2650*/  VIADD R11, R11, 0x1 ;  /* 0x000000010b0b7836 */ /* 0x000fe20000000000 */
[--C-:B------:R-:W-:Y:S02]  /*2660*/  SHF.R.U64 R2, R2, 0x2, R13.reuse ;  /* 0x0000000202027819 */ /* 0x100fe4000000120d */
[----:B------:R-:W-:Y:S02]  /*2670*/  ISETP.GT.U32.AND.EX P0, PT, R13, RZ, PT, P0 ;  /* 0x000000ff0d00720c */ /* 0x000fe40003f04100 */
[----:B------:R-:W-:-:S11]  /*2680*/  SHF.R.U32.HI R13, RZ, 0x2, R13 ;  /* 0x00000002ff0d7819 */ /* 0x000fd6000001160d */
[----:B------:R-:W-:Y:S05]  /*2690*/  @P0 BRA `(.L_x_31) ;  /* 0xffffffd800d40947 */ /* 0x000fea000383ffff */
.L_x_22:
[----:B------:R-:W-:Y:S05]  /*26a0*/  BSYNC.RECONVERGENT B0 ;  /* 0x0000000000007941 */ /* 0x000fea0003800200 */
.L_x_21:
[----:B0-----:R-:W0:Y:S01]  /*26b0*/  LDC.64 R6, c[0x0][0x390] ;  /* 0x0000e400ff067b82 */ /* 0x001e220000000a00 */
[----:B------:R-:W1:Y:S01]  /*26c0*/  LDCU UR4, c[0x0][0x38c] ;  /* 0x00007180ff0477ac */ /* 0x000e620008000800 */
[----:B------:R-:W-:-:S04]  /*26d0*/  SHF.R.U32.HI R0, RZ, 0x2, R3 ;  /* 0x00000002ff007819 */ /* 0x000fc80000011603 */
[----:B------:R-:W-:Y:S01]  /*26e0*/  LOP3.LUT R0, R0, R3, RZ, 0x3c, !PT ;  /* 0x0000000300007212 */ /* 0x000fe200078e3cff */
[----:B------:R-:W-:-:S04]  /*26f0*/  IMAD.SHL.U32 R3, R5, 0x10, RZ ;  /* 0x0000001005037824 */ /* 0x000fc800078e00ff */
[----:B------:R-:W-:-:S05]  /*2700*/  IMAD.SHL.U32 R2, R0, 0x2, RZ ;  /* 0x0000000200027824 */ /* 0x000fca00078e00ff */
[----:B------:R-:W-:Y:S01]  /*2710*/  LOP3.LUT R2, R0, R2, R3, 0x96, !PT ;  /* 0x0000000200027212 */ /* 0x000fe200078e9603 */
[----:B-1----:R-:W-:-:S03]  /*2720*/  UISETP.NE.U32.AND UP0, UPT, UR4, URZ, UPT ;  /* 0x000000ff0400728c */ /* 0x002fc6000bf05070 */
[----:B------:R-:W-:Y:S02]  /*2730*/  LOP3.LUT R0, R2, R5, RZ, 0x3c, !PT ;  /* 0x0000000502007212 */ /* 0x000fe400078e3cff */
[----:B0-----:R-:W-:Y:S02]  /*2740*/  LOP3.LUT R6, R6, 0xaad26b49, RZ, 0x3c, !PT ;  /* 0xaad26b4906067812 */ /* 0x001fe400078e3cff */
[----:B------:R-:W-:-:S03]  /*2750*/  LOP3.LUT R7, R7, 0xf7dcefdd, RZ, 0x3c, !PT ;  /* 0xf7dcefdd07077812 */ /* 0x000fc600078e3cff */
[----:B------:R-:W-:Y:S02]  /*2760*/  IMAD R6, R6, 0x4182bed5, RZ ;  /* 0x4182bed506067824 */ /* 0x000fe400078e02ff */
[----:B------:R-:W-:-:S05]  /*2770*/  IMAD R7, R7, -0x658354e5, RZ ;  /* 0x9a7cab1b07077824 */ /* 0x000fca00078e02ff */
[----:B------:R-:W-:-:S04]  /*2780*/  IADD3 R7, PT, PT, R6, 0x64f0c9, R7 ;  /* 0x0064f0c906077810 */ /* 0x000fc80007ffe007 */
[----:B------:R-:W-:Y:S01]  /*2790*/  IADD3 R0, PT, PT, R7, 0x587c5, R0 ;  /* 0x000587c507007810 */ /* 0x000fe20007ffe000 */
[----:B------:R-:W-:Y:S06]  /*27a0*/  BRA.U UP0, `(.L_x_32) ;  /* 0x0000000100547547 */ /* 0x000fec000b800000 */
        /* <DEDUP_REMOVED lines=12> */
[----:B------:R-:W-:Y:S02]  /*2870*/  IMAD R0, R3, UR4, R0 ;  /* 0x0000000403007c24 */ /* 0x000fe4000f8e0200 */
[----:B------:R-:W-:-:S03]  /*2880*/  IMAD.MOV.U32 R3, RZ, RZ, RZ ;  /* 0x000000ffff037224 */ /* 0x000fc600078e00ff */
[----:B------:R-:W-:-:S13]  /*2890*/  ISETP.GE.U32.AND P0, PT, R0, UR4, PT ;  /* 0x0000000400007c0c */ /* 0x000fda000bf06070 */
[----:B------:R-:W-:-:S05]  /*28a0*/  @P0 VIADD R0, R0, -UR4 ;  /* 0x8000000400000c36 */ /* 0x000fca0008000000 */
[----:B------:R-:W-:-:S13]  /*28b0*/  ISETP.GE.U32.AND P0, PT, R0, UR4, PT ;  /* 0x0000000400007c0c */ /* 0x000fda000bf06070 */
[----:B------:R-:W-:Y:S01]  /*28c0*/  @P0 VIADD R0, R0, -UR4 ;  /* 0x8000000400000c36 */ /* 0x000fe20008000000 */
[----:B------:R-:W-:-:S05]  /*28d0*/  @!P1 LOP3.LUT R0, RZ, UR4, RZ, 0x33, !PT ;  /* 0x00000004ff009c12 */ /* 0x000fca000f8e33ff */
[----:B------:R-:W-:Y:S01]  /*28e0*/  IMAD.MOV.U32 R2, RZ, RZ, R0 ;  /* 0x000000ffff027224 */ /* 0x000fe200078e0000 */
[----:B------:R-:W-:Y:S06]  /*28f0*/  BRA `(.L_x_33) ;  /* 0x0000000000087947 */ /* 0x000fec0003800000 */
.L_x_32:
[----:B------:R-:W-:-:S07]  /*2900*/  MOV R4, 0x2920 ;  /* 0x0000292000047802 */ /* 0x000fce0000000f00 */
[----:B------:R-:W-:Y:S05]  /*2910*/  CALL.REL.NOINC `($__internal_2_$__cuda_sm20_rem_u64) ;  /* 0x00000000002c7944 */ /* 0x000fea0003c00000 */
.L_x_33:
[----:B------:R-:W0:Y:S01]  /*2920*/  LDCU.64 UR4, c[0x0][0x380] ;  /* 0x00007000ff0477ac */ /* 0x000e220008000a00 */
[----:B------:R-:W-:Y:S02]  /*2930*/  SHF.R.S32.HI R5, RZ, 0x1f, R10 ;  /* 0x0000001fff057819 */ /* 0x000fe4000001140a */
[----:B0-----:R-:W-:Y:S02]  /*2940*/  LEA R6, P1, R2, UR4, 0x3 ;  /* 0x0000000402067c11 */ /* 0x001fe4000f8218ff */
[----:B------:R-:W-:Y:S02]  /*2950*/  LEA R4, P0, R10, UR4, 0x3 ;  /* 0x000000040a047c11 */ /* 0x000fe4000f8018ff */
[----:B------:R-:W-:Y:S02]  /*2960*/  LEA.HI.X R7, R2, UR5, R3, 0x3, P1 ;  /* 0x0000000502077c11 */ /* 0x000fe400088f1c03 */
[----:B------:R-:W-:-:S03]  /*2970*/  LEA.HI.X R5, R10, UR5, R5, 0x3, P0 ;  /* 0x000000050a057c11 */ /* 0x000fc600080f1c05 */
[----:B------:R-:W2:Y:S04]  /*2980*/  LDG.E.64 R8, desc[UR6][R6.64] ;  /* 0x0000000606087981 */ /* 0x000ea8000c1e1b00 */
[----:B------:R-:W3:Y:S04]  /*2990*/  LDG.E.64 R2, desc[UR6][R4.64] ;  /* 0x0000000604027981 */ /* 0x000ee8000c1e1b00 */
[----:B--2---:R-:W-:Y:S04]  /*29a0*/  STG.E.64 desc[UR6][R4.64], R8 ;  /* 0x0000000804007986 */ /* 0x004fe8000c101b06 */
[----:B---3--:R-:W-:Y:S01]  /*29b0*/  STG.E.64 desc[UR6][R6.64], R2 ;  /* 0x0000000206007986 */ /* 0x008fe2000c101b06 */
[----:B------:R-:W-:Y:S05]  /*29c0*/  EXIT ;  /* 0x000000000000794d */ /* 0x000fea0003800000 */
        .weak           $__internal_2_$__cuda_sm20_rem_u64
        .type           $__internal_2_$__cuda_sm20_rem_u64,@function
        .size           $__internal_2_$__cuda_sm20_rem_u64,(.L_x_37 - $__internal_2_$__cuda_sm20_rem_u64)
$__internal_2_$__cuda_sm20_rem_u64:
        /* <DEDUP_REMOVED lines=35> */
[----:B------:R-:W-:-:S04]  /*2c00*/  IMAD.WIDE.U32 R6, RZ, R9, R6 ;  /* 0x00000009ff067225 */ /* 0x000fc800078e0006 */
[----:B------:R-:W-:-:S05]  /*2c10*/  IMAD.HI.U32 R5, P0, R5, R0, R6 ;  /* 0x0000000005057227 */ /* 0x000fca0007800006 */
[----:B------:R-:W-:Y:S01]  /*2c20*/  IADD3 R9, P1, PT, RZ, R5, RZ ;  /* 0x00000005ff097210 */ /* 0x000fe20007f3e0ff */
[----:B------:R-:W-:-:S04]  /*2c30*/  IMAD.X R5, RZ, RZ, RZ, P0 ;  /* 0x000000ffff057224 */ /* 0x000fc800000e06ff */
[----:B------:R-:W-:-:S04]  /*2c40*/  IMAD.WIDE.U32 R6, R9, R2, RZ ;  /* 0x0000000209067225 */ /* 0x000fc800078e00ff */
[----:B------:R-:W-:Y:S01]  /*2c50*/  IMAD.X R5, RZ, RZ, R5, P1 ;  /* 0x000000ffff057224 */ /* 0x000fe200008e0605 */
[----:B------:R-:W-:Y:S01]  /*2c60*/  IADD3 R11, P1, PT, -R6, R0, RZ ;  /* 0x00000000060b7210 */ /* 0x000fe20007f3e1ff */
[----:B------:R-:W-:-:S03]  /*2c70*/  IMAD R9, R9, R3, R7 ;  /* 0x0000000309097224 */ /* 0x000fc600078e0207 */
[-C--:B------:R-:W-:Y:S01]  /*2c80*/  ISETP.GE.U32.AND P0, PT, R11, R2.reuse, PT ;  /* 0x000000020b00720c */ /* 0x080fe20003f06070 */
[----:B------:R-:W-:-:S04]  /*2c90*/  IMAD R5, R5, R2, R9 ;  /* 0x0000000205057224 */ /* 0x000fc800078e0209 */
[----:B------:R-:W-:Y:S01]  /*2ca0*/  IMAD.X R0, RZ, RZ, ~R5, P1 ;  /* 0x000000ffff007224 */ /* 0x000fe200008e0e05 */
[----:B------:R-:W-:-:S04]  /*2cb0*/  IADD3 R7, P1, PT, R11, -R2, RZ ;  /* 0x800000020b077210 */ /* 0x000fc80007f3e0ff */
[C---:B------:R-:W-:Y:S01]  /*2cc0*/  ISETP.GE.U32.AND.EX P0, PT, R0.reuse, R3, PT, P0 ;  /* 0x000000030000720c */ /* 0x040fe20003f06100 */
[----:B------:R-:W-:Y:S01]  /*2cd0*/  IMAD.X R6, R0, 0x1, ~R3, P1 ;  /* 0x0000000100067824 */ /* 0x000fe200008e0e03 */
[----:B------:R-:W-:Y:S02]  /*2ce0*/  ISETP.NE.U32.AND P1, PT, R2, RZ, PT ;  /* 0x000000ff0200720c */ /* 0x000fe40003f25070 */
[----:B------:R-:W-:Y:S02]  /*2cf0*/  SEL R7, R7, R11, P0 ;  /* 0x0000000b07077207 */ /* 0x000fe40000000000 */
[----:B------:R-:W-:Y:S02]  /*2d00*/  SEL R6, R6, R0, P0 ;  /* 0x0000000006067207 */ /* 0x000fe40000000000 */
[CC--:B------:R-:W-:Y:S02]  /*2d10*/  IADD3 R0, P2, PT, R7.reuse, -R2.reuse, RZ ;  /* 0x8000000207007210 */ /* 0x0c0fe40007f5e0ff */
[----:B------:R-:W-:-:S02]  /*2d20*/  ISETP.GE.U32.AND P0, PT, R7, R2, PT ;  /* 0x000000020700720c */ /* 0x000fc40003f06070 */
[----:B------:R-:W-:Y:S01]  /*2d30*/  ISETP.NE.AND.EX P1, PT, R3, RZ, PT, P1 ;  /* 0x000000ff0300720c */ /* 0x000fe20003f25310 */
[C---:B------:R-:W-:Y:S01]  /*2d40*/  IMAD.X R5, R6.reuse, 0x1, ~R3, P2 ;  /* 0x0000000106057824 */ /* 0x040fe200010e0e03 */
[----:B------:R-:W-:-:S04]  /*2d50*/  ISETP.GE.U32.AND.EX P0, PT, R6, R3, PT, P0 ;  /* 0x000000030600720c */ /* 0x000fc80003f06100 */
[----:B------:R-:W-:Y:S01]  /*2d60*/  SEL R3, R5, R6, P0 ;  /* 0x0000000605037207 */ /* 0x000fe20000000000 */
[----:B------:R-:W-:Y:S01]  /*2d70*/  IMAD.MOV.U32 R5, RZ, RZ, 0x0 ;  /* 0x00000000ff057424 */ /* 0x000fe200078e00ff */
[----:B------:R-:W-:Y:S02]  /*2d80*/  SEL R2, R0, R7, P0 ;  /* 0x0000000700027207 */ /* 0x000fe40000000000 */
[----:B------:R-:W-:Y:S02]  /*2d90*/  SEL R3, R3, 0xffffffff, P1 ;  /* 0xffffffff03037807 */ /* 0x000fe40000800000 */
[----:B------:R-:W-:Y:S01]  /*2da0*/  SEL R2, R2, 0xffffffff, P1 ;  /* 0xffffffff02027807 */ /* 0x000fe20000800000 */
[----:B------:R-:W-:Y:S06]  /*2db0*/  RET.REL.NODEC R4 `(_Z14shuffle_kernelPlmy) ;  /* 0xffffffd004907950 */ /* 0x000fec0003c3ffff */
.L_x_34:
        /* <DEDUP_REMOVED lines=12> */
.L_x_37:


//--------------------- .nv.global.init           --------------------------
	.section	.nv.global.init,"aw",@progbits
	.align	4
.nv.global.init:
	.type		mrg32k3aM1SubSeq,@object
	.size		mrg32k3aM1SubSeq,(mrg32k3aM2SubSeq - mrg32k3aM1SubSeq)
mrg32k3aM1SubSeq:
        /*0000*/ 	.byte	0x0b, 0xcc, 0xee, 0x04, 0x73, 0x29, 0x8b, 0x6f, 0xf6, 0x53, 0x03, 0xf6, 0x23, 0xf6, 0xea, 0xda
        /* <DEDUP_REMOVED lines=125> */
	.type		mrg32k3aM2SubSeq,@object
	.size		mrg32k3aM2SubSeq,(mrg32k3aM1 - mrg32k3aM2SubSeq)
mrg32k3aM2SubSeq:
        /* <DEDUP_REMOVED lines=126> */
	.type		mrg32k3aM1,@object
	.size		mrg32k3aM1,(mrg32k3aM1Seq - mrg32k3aM1)
mrg32k3aM1:
        /* <DEDUP_REMOVED lines=144> */
	.type		mrg32k3aM1Seq,@object
	.size		mrg32k3aM1Seq,(mrg32k3aM2 - mrg32k3aM1Seq)
mrg32k3aM1Seq:
        /* <DEDUP_REMOVED lines=144> */
	.type		mrg32k3aM2,@object
	.size		mrg32k3aM2,(mrg32k3aM2Seq - mrg32k3aM2)
mrg32k3aM2:
        /* <DEDUP_REMOVED lines=144> */
	.type		mrg32k3aM2Seq,@object
	.size		mrg32k3aM2Seq,(precalc_xorwow_matrix - mrg32k3aM2Seq)
mrg32k3aM2Seq:
        /* <DEDUP_REMOVED lines=144> */
	.type		precalc_xorwow_matrix,@object
	.size		precalc_xorwow_matrix,(precalc_xorwow_offset_matrix - precalc_xorwow_matrix)
precalc_xorwow_matrix:
        /* <DEDUP_REMOVED lines=6400> */
	.type		precalc_xorwow_offset_matrix,@object
	.size		precalc_xorwow_offset_matrix,(.L_1 - precalc_xorwow_offset_matrix)
precalc_xorwow_offset_matrix:
        /* <DEDUP_REMOVED lines=6400> */
.L_1:


//--------------------- .nv.shared.reserved.0     --------------------------
	.section	.nv.shared.reserved.0,"aw",@nobits
	.weak		__nv_reservedSMEM_offset_0_alias
	.size		__nv_reservedSMEM_offset_0_alias, 0, 64
	.other		__nv_reservedSMEM_offset_0_alias,@"STO_CUDA_RESERVED_SHARED STV_DEFAULT"
__nv_reservedSMEM_offset_0_alias:
	.zero		0
	.zero		64


//--------------------- .nv.constant0._Z15tokenize_kernelPKcmPiPm --------------------------
	.section	.nv.constant0._Z15tokenize_kernelPKcmPiPm,"a",@progbits
	.sectionflags	@""
	.align	4
.nv.constant0._Z15tokenize_kernelPKcmPiPm:
	.zero		928


//--------------------- .nv.constant0._Z20prepare_batch_kernelPKlPKmS2_PlS3_PfS4_mm --------------------------
	.section	.nv.constant0._Z20prepare_batch_kernelPKlPKmS2_PlS3_PfS4_mm,"a",@progbits
	.sectionflags	@""
	.align	4
.nv.constant0._Z20prepare_batch_kernelPKlPKmS2_PlS3_PfS4_mm:
	.zero		968


//--------------------- .nv.constant0._Z19fisher_yates_kernelPlmyi --------------------------
	.section	.nv.constant0._Z19fisher_yates_kernelPlmyi,"a",@progbits
	.sectionflags	@""
	.align	4
.nv.constant0._Z19fisher_yates_kernelPlmyi:
	.zero		924


//--------------------- .nv.constant0._Z14shuffle_kernelPlmy --------------------------
	.section	.nv.constant0._Z14shuffle_kernelPlmy,"a",@progbits
	.sectionflags	@""
	.align	4
.nv.constant0._Z14shuffle_kernelPlmy:
	.zero		920


//--------------------- SYMBOLS --------------------------

	.type		.nv.reservedSmem.offset0,@object
	.size		.nv.reservedSmem.offset0,0x4
